//
// Generated by NVIDIA NVVM Compiler
//
// Compiler Build ID: CL-36424714
// Cuda compilation tools, release 13.0, V13.0.88
// Based on NVVM 20.0.0
//

.version 9.0
.target sm_100
.address_size 64

	// .globl	copy_kernel

.visible .entry copy_kernel(
	.param .u32 copy_kernel_param_0,
	.param .u64 .ptr .align 1 copy_kernel_param_1,
	.param .u32 copy_kernel_param_2,
	.param .u32 copy_kernel_param_3,
	.param .u64 .ptr .align 1 copy_kernel_param_4,
	.param .u32 copy_kernel_param_5,
	.param .u32 copy_kernel_param_6
)
{
	.reg .pred 	%p<2>;
	.reg .b32 	%r<15>;
	.reg .b32 	%f<2>;
	.reg .b64 	%rd<9>;

	ld.param.u32 	%r6, [copy_kernel_param_0];
	ld.param.u64 	%rd1, [copy_kernel_param_1];
	ld.param.u32 	%r2, [copy_kernel_param_2];
	ld.param.u32 	%r3, [copy_kernel_param_3];
	ld.param.u64 	%rd2, [copy_kernel_param_4];
	ld.param.u32 	%r4, [copy_kernel_param_5];
	ld.param.u32 	%r5, [copy_kernel_param_6];
	mov.u32 	%r7, %ctaid.x;
	mov.u32 	%r8, %ctaid.y;
	mov.u32 	%r9, %nctaid.x;
	mad.lo.s32 	%r10, %r8, %r9, %r7;
	mov.u32 	%r11, %ntid.x;
	mov.u32 	%r12, %tid.x;
	mad.lo.s32 	%r1, %r10, %r11, %r12;
	setp.ge.s32 	%p1, %r1, %r6;
	@%p1 bra 	$L__BB0_2;
	cvta.to.global.u64 	%rd3, %rd1;
	cvta.to.global.u64 	%rd4, %rd2;
	mad.lo.s32 	%r13, %r3, %r1, %r2;
	mul.wide.s32 	%rd5, %r13, 4;
	add.s64 	%rd6, %rd3, %rd5;
	ld.global.f32 	%f1, [%rd6];
	mad.lo.s32 	%r14, %r5, %r1, %r4;
	mul.wide.s32 	%rd7, %r14, 4;
	add.s64 	%rd8, %rd4, %rd7;
	st.global.f32 	[%rd8], %f1;
$L__BB0_2:
	ret;

}
	// .globl	fill_kernel
.visible .entry fill_kernel(
	.param .u32 fill_kernel_param_0,
	.param .f32 fill_kernel_param_1,
	.param .u64 .ptr .align 1 fill_kernel_param_2,
	.param .u32 fill_kernel_param_3
)
{
	.reg .pred 	%p<2>;
	.reg .b32 	%r<11>;
	.reg .b32 	%f<2>;
	.reg .b64 	%rd<5>;

	ld.param.u32 	%r3, [fill_kernel_param_0];
	ld.param.f32 	%f1, [fill_kernel_param_1];
	ld.param.u64 	%rd1, [fill_kernel_param_2];
	ld.param.u32 	%r2, [fill_kernel_param_3];
	mov.u32 	%r4, %ctaid.x;
	mov.u32 	%r5, %ctaid.y;
	mov.u32 	%r6, %nctaid.x;
	mad.lo.s32 	%r7, %r5, %r6, %r4;
	mov.u32 	%r8, %ntid.x;
	mov.u32 	%r9, %tid.x;
	mad.lo.s32 	%r1, %r7, %r8, %r9;
	setp.ge.s32 	%p1, %r1, %r3;
	@%p1 bra 	$L__BB1_2;
	cvta.to.global.u64 	%rd2, %rd1;
	mul.lo.s32 	%r10, %r2, %r1;
	mul.wide.s32 	%rd3, %r10, 4;
	add.s64 	%rd4, %rd2, %rd3;
	st.global.f32 	[%rd4], %f1;
$L__BB1_2:
	ret;

}
	// .globl	mul_kernel
.visible .entry mul_kernel(
	.param .u32 mul_kernel_param_0,
	.param .u64 .ptr .align 1 mul_kernel_param_1,
	.param .u32 mul_kernel_param_2,
	.param .u64 .ptr .align 1 mul_kernel_param_3,
	.param .u32 mul_kernel_param_4
)
{
	.reg .pred 	%p<2>;
	.reg .b32 	%r<13>;
	.reg .b32 	%f<4>;
	.reg .b64 	%rd<9>;

	ld.param.u32 	%r4, [mul_kernel_param_0];
	ld.param.u64 	%rd1, [mul_kernel_param_1];
	ld.param.u32 	%r2, [mul_kernel_param_2];
	ld.param.u64 	%rd2, [mul_kernel_param_3];
	ld.param.u32 	%r3, [mul_kernel_param_4];
	mov.u32 	%r5, %ctaid.x;
	mov.u32 	%r6, %ctaid.y;
	mov.u32 	%r7, %nctaid.x;
	mad.lo.s32 	%r8, %r6, %r7, %r5;
	mov.u32 	%r9, %ntid.x;
	mov.u32 	%r10, %tid.x;
	mad.lo.s32 	%r1, %r8, %r9, %r10;
	setp.ge.s32 	%p1, %r1, %r4;
	@%p1 bra 	$L__BB2_2;
	cvta.to.global.u64 	%rd3, %rd1;
	cvta.to.global.u64 	%rd4, %rd2;
	mul.lo.s32 	%r11, %r1, %r2;
	mul.wide.s32 	%rd5, %r11, 4;
	add.s64 	%rd6, %rd3, %rd5;
	ld.global.f32 	%f1, [%rd6];
	mul.lo.s32 	%r12, %r3, %r1;
	mul.wide.s32 	%rd7, %r12, 4;
	add.s64 	%rd8, %rd4, %rd7;
	ld.global.f32 	%f2, [%rd8];
	mul.f32 	%f3, %f1, %f2;
	st.global.f32 	[%rd8], %f3;
$L__BB2_2:
	ret;

}
	// .globl	add_kernel
.visible .entry add_kernel(
	.param .u32 add_kernel_param_0,
	.param .f32 add_kernel_param_1,
	.param .u64 .ptr .align 1 add_kernel_param_2,
	.param .u32 add_kernel_param_3
)
{
	.reg .pred 	%p<2>;
	.reg .b32 	%r<11>;
	.reg .b32 	%f<4>;
	.reg .b64 	%rd<5>;

	ld.param.u32 	%r3, [add_kernel_param_0];
	ld.param.f32 	%f1, [add_kernel_param_1];
	ld.param.u64 	%rd1, [add_kernel_param_2];
	ld.param.u32 	%r2, [add_kernel_param_3];
	mov.u32 	%r4, %ctaid.x;
	mov.u32 	%r5, %ctaid.y;
	mov.u32 	%r6, %nctaid.x;
	mad.lo.s32 	%r7, %r5, %r6, %r4;
	mov.u32 	%r8, %ntid.x;
	mov.u32 	%r9, %tid.x;
	mad.lo.s32 	%r1, %r7, %r8, %r9;
	setp.ge.s32 	%p1, %r1, %r3;
	@%p1 bra 	$L__BB3_2;
	cvta.to.global.u64 	%rd2, %rd1;
	mul.lo.s32 	%r10, %r2, %r1;
	mul.wide.s32 	%rd3, %r10, 4;
	add.s64 	%rd4, %rd2, %rd3;
	ld.global.f32 	%f2, [%rd4];
	add.f32 	%f3, %f1, %f2;
	st.global.f32 	[%rd4], %f3;
$L__BB3_2:
	ret;

}
	// .globl	scal_kernel
.visible .entry scal_kernel(
	.param .u32 scal_kernel_param_0,
	.param .f32 scal_kernel_param_1,
	.param .u64 .ptr .align 1 scal_kernel_param_2,
	.param .u32 scal_kernel_param_3
)
{
	.reg .pred 	%p<2>;
	.reg .b32 	%r<11>;
	.reg .b32 	%f<4>;
	.reg .b64 	%rd<5>;

	ld.param.u32 	%r3, [scal_kernel_param_0];
	ld.param.f32 	%f1, [scal_kernel_param_1];
	ld.param.u64 	%rd1, [scal_kernel_param_2];
	ld.param.u32 	%r2, [scal_kernel_param_3];
	mov.u32 	%r4, %ctaid.x;
	mov.u32 	%r5, %ctaid.y;
	mov.u32 	%r6, %nctaid.x;
	mad.lo.s32 	%r7, %r5, %r6, %r4;
	mov.u32 	%r8, %ntid.x;
	mov.u32 	%r9, %tid.x;
	mad.lo.s32 	%r1, %r7, %r8, %r9;
	setp.ge.s32 	%p1, %r1, %r3;
	@%p1 bra 	$L__BB4_2;
	cvta.to.global.u64 	%rd2, %rd1;
	mul.lo.s32 	%r10, %r2, %r1;
	mul.wide.s32 	%rd3, %r10, 4;
	add.s64 	%rd4, %rd2, %rd3;
	ld.global.f32 	%f2, [%rd4];
	mul.f32 	%f3, %f1, %f2;
	st.global.f32 	[%rd4], %f3;
$L__BB4_2:
	ret;

}
	// .globl	pow_kernel
.visible .entry pow_kernel(
	.param .u32 pow_kernel_param_0,
	.param .f32 pow_kernel_param_1,
	.param .u64 .ptr .align 1 pow_kernel_param_2,
	.param .u32 pow_kernel_param_3,
	.param .u64 .ptr .align 1 pow_kernel_param_4,
	.param .u32 pow_kernel_param_5
)
{
	.reg .pred 	%p<23>;
	.reg .b32 	%r<27>;
	.reg .b32 	%f<77>;
	.reg .b64 	%rd<9>;

	ld.param.u32 	%r4, [pow_kernel_param_0];
	ld.param.f32 	%f10, [pow_kernel_param_1];
	ld.param.u64 	%rd1, [pow_kernel_param_2];
	ld.param.u32 	%r2, [pow_kernel_param_3];
	ld.param.u64 	%rd2, [pow_kernel_param_4];
	ld.param.u32 	%r3, [pow_kernel_param_5];
	mov.u32 	%r5, %ctaid.x;
	mov.u32 	%r6, %ctaid.y;
	mov.u32 	%r7, %nctaid.x;
	mad.lo.s32 	%r8, %r6, %r7, %r5;
	mov.u32 	%r9, %ntid.x;
	mov.u32 	%r10, %tid.x;
	mad.lo.s32 	%r1, %r8, %r9, %r10;
	setp.ge.s32 	%p1, %r1, %r4;
	mov.f32 	%f76, 0f3F800000;
	@%p1 bra 	$L__BB5_10;
	cvta.to.global.u64 	%rd3, %rd1;
	mul.lo.s32 	%r11, %r2, %r1;
	mul.wide.s32 	%rd4, %r11, 4;
	add.s64 	%rd5, %rd3, %rd4;
	ld.global.f32 	%f1, [%rd5];
	mul.f32 	%f12, %f10, 0f3F000000;
	cvt.rzi.f32.f32 	%f13, %f12;
	add.f32 	%f14, %f13, %f13;
	sub.f32 	%f15, %f10, %f14;
	abs.f32 	%f2, %f15;
	abs.f32 	%f3, %f1;
	setp.lt.f32 	%p2, %f3, 0f00800000;
	mul.f32 	%f16, %f3, 0f4B800000;
	selp.f32 	%f17, %f16, %f3, %p2;
	selp.f32 	%f18, 0fC1C00000, 0f00000000, %p2;
	mov.b32 	%r12, %f17;
	add.s32 	%r13, %r12, -1060439283;
	and.b32  	%r14, %r13, -8388608;
	sub.s32 	%r15, %r12, %r14;
	mov.b32 	%f19, %r15;
	cvt.rn.f32.s32 	%f20, %r14;
	fma.rn.f32 	%f21, %f20, 0f34000000, %f18;
	add.f32 	%f22, %f19, 0fBF800000;
	add.f32 	%f23, %f19, 0f3F800000;
	rcp.approx.ftz.f32 	%f24, %f23;
	add.f32 	%f25, %f22, %f22;
	mul.f32 	%f26, %f25, %f24;
	mul.f32 	%f27, %f26, %f26;
	sub.f32 	%f28, %f22, %f26;
	add.f32 	%f29, %f28, %f28;
	neg.f32 	%f30, %f26;
	fma.rn.f32 	%f31, %f30, %f22, %f29;
	mul.rn.f32 	%f32, %f24, %f31;
	fma.rn.f32 	%f33, %f27, 0f3A2C32E4, 0f3B52E7DB;
	fma.rn.f32 	%f34, %f33, %f27, 0f3C93BB73;
	fma.rn.f32 	%f35, %f34, %f27, 0f3DF6384F;
	mul.rn.f32 	%f36, %f35, %f27;
	fma.rn.f32 	%f37, %f26, 0f3FB8AA3B, %f21;
	sub.f32 	%f38, %f21, %f37;
	fma.rn.f32 	%f39, %f26, 0f3FB8AA3B, %f38;
	fma.rn.f32 	%f40, %f32, 0f3FB8AA3B, %f39;
	fma.rn.f32 	%f41, %f26, 0f32A55E34, %f40;
	mul.f32 	%f42, %f36, 0f40400000;
	fma.rn.f32 	%f43, %f42, %f32, %f41;
	fma.rn.f32 	%f44, %f36, %f26, %f43;
	add.rn.f32 	%f45, %f37, %f44;
	neg.f32 	%f46, %f37;
	add.rn.f32 	%f47, %f45, %f46;
	neg.f32 	%f48, %f47;
	add.rn.f32 	%f49, %f44, %f48;
	mul.rn.f32 	%f50, %f45, %f10;
	neg.f32 	%f51, %f50;
	fma.rn.f32 	%f52, %f45, %f10, %f51;
	fma.rn.f32 	%f53, %f49, %f10, %f52;
	cvt.rni.f32.f32 	%f54, %f50;
	sub.f32 	%f55, %f50, %f54;
	add.f32 	%f56, %f55, %f53;
	fma.rn.f32 	%f57, %f56, 0f391FCB8E, 0f3AAF85ED;
	fma.rn.f32 	%f58, %f57, %f56, 0f3C1D9856;
	fma.rn.f32 	%f59, %f58, %f56, 0f3D6357BB;
	fma.rn.f32 	%f60, %f59, %f56, 0f3E75FDEC;
	fma.rn.f32 	%f61, %f60, %f56, 0f3F317218;
	fma.rn.f32 	%f62, %f61, %f56, 0f3F800000;
	cvt.rzi.s32.f32 	%r16, %f54;
	setp.gt.f32 	%p3, %f54, 0f00000000;
	selp.b32 	%r17, 0, -2097152000, %p3;
	add.s32 	%r18, %r17, 2130706432;
	mov.b32 	%f63, %r18;
	mul.f32 	%f64, %f62, %f63;
	shl.b32 	%r19, %r16, 23;
	sub.s32 	%r20, %r19, %r17;
	mov.b32 	%f65, %r20;
	mul.f32 	%f66, %f64, %f65;
	abs.f32 	%f67, %f50;
	setp.gt.f32 	%p4, %f67, 0f43180000;
	setp.lt.f32 	%p5, %f50, 0f00000000;
	selp.f32 	%f68, 0f00000000, 0f7F800000, %p5;
	selp.f32 	%f4, %f68, %f66, %p4;
	setp.eq.f32 	%p6, %f1, 0f3F800000;
	setp.eq.f32 	%p7, %f10, 0f00000000;
	or.pred  	%p8, %p7, %p6;
	@%p8 bra 	$L__BB5_9;
	setp.num.f32 	%p9, %f3, %f3;
	abs.f32 	%f69, %f10;
	setp.num.f32 	%p10, %f69, %f69;
	and.pred  	%p11, %p9, %p10;
	@%p11 bra 	$L__BB5_4;
	add.rn.f32 	%f76, %f1, %f10;
	bra.uni 	$L__BB5_9;
$L__BB5_4:
	setp.neu.f32 	%p12, %f1, 0f00000000;
	setp.neu.f32 	%p13, %f3, 0f7F800000;
	and.pred  	%p14, %p12, %p13;
	@%p14 bra 	$L__BB5_6;
	setp.neu.f32 	%p21, %f2, 0f3F800000;
	add.f32 	%f74, %f1, %f1;
	mov.b32 	%r21, %f74;
	setp.lt.f32 	%p22, %f10, 0f00000000;
	xor.b32  	%r22, %r21, 2139095040;
	selp.b32 	%r23, %r22, %r21, %p22;
	and.b32  	%r24, %r23, 2147483647;
	selp.b32 	%r25, %r24, %r23, %p21;
	mov.b32 	%f76, %r25;
	bra.uni 	$L__BB5_9;
$L__BB5_6:
	setp.eq.f32 	%p15, %f1, 0fBF800000;
	setp.eq.f32 	%p16, %f69, 0f7F800000;
	and.pred  	%p17, %p15, %p16;
	@%p17 bra 	$L__BB5_9;
	setp.geu.f32 	%p18, %f1, 0f00000000;
	mov.f32 	%f76, %f4;
	@%p18 bra 	$L__BB5_9;
	setp.neu.f32 	%p19, %f2, 0f3F800000;
	neg.f32 	%f71, %f4;
	selp.f32 	%f72, %f4, %f71, %p19;
	cvt.rmi.f32.f32 	%f73, %f10;
	setp.neu.f32 	%p20, %f10, %f73;
	selp.f32 	%f76, 0f7FFFFFFF, %f72, %p20;
$L__BB5_9:
	mul.lo.s32 	%r26, %r3, %r1;
	cvta.to.global.u64 	%rd6, %rd2;
	mul.wide.s32 	%rd7, %r26, 4;
	add.s64 	%rd8, %rd6, %rd7;
	st.global.f32 	[%rd8], %f76;
$L__BB5_10:
	ret;

}
	// .globl	axpy_kernel
.visible .entry axpy_kernel(
	.param .u32 axpy_kernel_param_0,
	.param .f32 axpy_kernel_param_1,
	.param .u64 .ptr .align 1 axpy_kernel_param_2,
	.param .u32 axpy_kernel_param_3,
	.param .u32 axpy_kernel_param_4,
	.param .u64 .ptr .align 1 axpy_kernel_param_5,
	.param .u32 axpy_kernel_param_6,
	.param .u32 axpy_kernel_param_7
)
{
	.reg .pred 	%p<2>;
	.reg .b32 	%r<15>;
	.reg .b32 	%f<5>;
	.reg .b64 	%rd<9>;

	ld.param.u32 	%r6, [axpy_kernel_param_0];
	ld.param.f32 	%f1, [axpy_kernel_param_1];
	ld.param.u64 	%rd1, [axpy_kernel_param_2];
	ld.param.u32 	%r2, [axpy_kernel_param_3];
	ld.param.u32 	%r3, [axpy_kernel_param_4];
	ld.param.u64 	%rd2, [axpy_kernel_param_5];
	ld.param.u32 	%r4, [axpy_kernel_param_6];
	ld.param.u32 	%r5, [axpy_kernel_param_7];
	mov.u32 	%r7, %ctaid.x;
	mov.u32 	%r8, %ctaid.y;
	mov.u32 	%r9, %nctaid.x;
	mad.lo.s32 	%r10, %r8, %r9, %r7;
	mov.u32 	%r11, %ntid.x;
	mov.u32 	%r12, %tid.x;
	mad.lo.s32 	%r1, %r10, %r11, %r12;
	setp.ge.s32 	%p1, %r1, %r6;
	@%p1 bra 	$L__BB6_2;
	cvta.to.global.u64 	%rd3, %rd1;
	cvta.to.global.u64 	%rd4, %rd2;
	mad.lo.s32 	%r13, %r3, %r1, %r2;
	mul.wide.s32 	%rd5, %r13, 4;
	add.s64 	%rd6, %rd3, %rd5;
	ld.global.f32 	%f2, [%rd6];
	mad.lo.s32 	%r14, %r5, %r1, %r4;
	mul.wide.s32 	%rd7, %r14, 4;
	add.s64 	%rd8, %rd4, %rd7;
	ld.global.f32 	%f3, [%rd8];
	fma.rn.f32 	%f4, %f1, %f2, %f3;
	st.global.f32 	[%rd8], %f4;
$L__BB6_2:
	ret;

}
	// .globl	scal_add_kernel
.visible .entry scal_add_kernel(
	.param .u32 scal_add_kernel_param_0,
	.param .f32 scal_add_kernel_param_1,
	.param .f32 scal_add_kernel_param_2,
	.param .u64 .ptr .align 1 scal_add_kernel_param_3,
	.param .u32 scal_add_kernel_param_4,
	.param .u32 scal_add_kernel_param_5,
	.param .u64 .ptr .align 1 scal_add_kernel_param_6,
	.param .u32 scal_add_kernel_param_7,
	.param .u32 scal_add_kernel_param_8
)
{
	.reg .pred 	%p<2>;
	.reg .b32 	%r<15>;
	.reg .b32 	%f<5>;
	.reg .b64 	%rd<9>;

	ld.param.u32 	%r6, [scal_add_kernel_param_0];
	ld.param.f32 	%f1, [scal_add_kernel_param_1];
	ld.param.f32 	%f2, [scal_add_kernel_param_2];
	ld.param.u64 	%rd1, [scal_add_kernel_param_3];
	ld.param.u32 	%r2, [scal_add_kernel_param_4];
	ld.param.u32 	%r3, [scal_add_kernel_param_5];
	ld.param.u64 	%rd2, [scal_add_kernel_param_6];
	ld.param.u32 	%r4, [scal_add_kernel_param_7];
	ld.param.u32 	%r5, [scal_add_kernel_param_8];
	mov.u32 	%r7, %ctaid.x;
	mov.u32 	%r8, %ctaid.y;
	mov.u32 	%r9, %nctaid.x;
	mad.lo.s32 	%r10, %r8, %r9, %r7;
	mov.u32 	%r11, %ntid.x;
	mov.u32 	%r12, %tid.x;
	mad.lo.s32 	%r1, %r10, %r11, %r12;
	setp.ge.s32 	%p1, %r1, %r6;
	@%p1 bra 	$L__BB7_2;
	cvta.to.global.u64 	%rd3, %rd1;
	cvta.to.global.u64 	%rd4, %rd2;
	mad.lo.s32 	%r13, %r3, %r1, %r2;
	mul.wide.s32 	%rd5, %r13, 4;
	add.s64 	%rd6, %rd3, %rd5;
	ld.global.f32 	%f3, [%rd6];
	fma.rn.f32 	%f4, %f1, %f3, %f2;
	mad.lo.s32 	%r14, %r5, %r1, %r4;
	mul.wide.s32 	%rd7, %r14, 4;
	add.s64 	%rd8, %rd4, %rd7;
	st.global.f32 	[%rd8], %f4;
$L__BB7_2:
	ret;

}


// ===== COMPILED SASS (sm_100) =====

	.target	sm_100

	.elftype	@"ET_EXEC"


//--------------------- .note.nv.tkinfo           --------------------------
	.section	.note.nv.tkinfo,"",@"SHT_NOTE"
	.sectionflags	@"SHF_NOTE_NV_TKINFO"
	.tkinfo
        /*0018*/ 	.word	0x00000002
        /*0030*/ 	.string	""
        /*0030*/ 	.string	"ptxas"
        /*0030*/ 	.string	"Cuda compilation tools, release 13.0, V13.0.88"
        /*0030*/ 	.string	"Build cuda_13.0.r13.0/compiler.36424714_0"
        /*0030*/ 	.string	"-arch sm_100 -m 64 "



//--------------------- .note.nv.cuinfo           --------------------------
	.section	.note.nv.cuinfo,"",@"SHT_NOTE"
	.sectionflags	@"SHF_NOTE_NV_CUINFO"
        /*0018*/ 	.short	0x0002
        /*001a*/ 	.short	0x0064
        /*001c*/ 	.short	0x0082
	.zero		2


//--------------------- .nv.info                  --------------------------
	.section	.nv.info,"",@"SHT_CUDA_INFO"
	.align	4


	//----- nvinfo : EIATTR_REGCOUNT
	.align		4
        /*0000*/ 	.byte	0x04, 0x2f
        /*0002*/ 	.short	(.L_1 - .L_0)
	.align		4
.L_0:
        /*0004*/ 	.word	index@(copy_kernel)
        /*0008*/ 	.word	0x0000000a


	//----- nvinfo : EIATTR_FRAME_SIZE
	.align		4
.L_1:
        /*000c*/ 	.byte	0x04, 0x11
        /*000e*/ 	.short	(.L_3 - .L_2)
	.align		4
.L_2:
        /*0010*/ 	.word	index@(copy_kernel)
        /*0014*/ 	.word	0x00000000


	//----- nvinfo : EIATTR_REGCOUNT
	.align		4
.L_3:
        /*0018*/ 	.byte	0x04, 0x2f
        /*001a*/ 	.short	(.L_5 - .L_4)
	.align		4
.L_4:
        /*001c*/ 	.word	index@(fill_kernel)
        /*0020*/ 	.word	0x0000000a


	//----- nvinfo : EIATTR_FRAME_SIZE
	.align		4
.L_5:
        /*0024*/ 	.byte	0x04, 0x11
        /*0026*/ 	.short	(.L_7 - .L_6)
	.align		4
.L_6:
        /*0028*/ 	.word	index@(fill_kernel)
        /*002c*/ 	.word	0x00000000


	//----- nvinfo : EIATTR_REGCOUNT
	.align		4
.L_7:
        /*0030*/ 	.byte	0x04, 0x2f
        /*0032*/ 	.short	(.L_9 - .L_8)
	.align		4
.L_8:
        /*0034*/ 	.word	index@(mul_kernel)
        /*0038*/ 	.word	0x0000000c


	//----- nvinfo : EIATTR_FRAME_SIZE
	.align		4
.L_9:
        /*003c*/ 	.byte	0x04, 0x11
        /*003e*/ 	.short	(.L_11 - .L_10)
	.align		4
.L_10:
        /*0040*/ 	.word	index@(mul_kernel)
        /*0044*/ 	.word	0x00000000


	//----- nvinfo : EIATTR_REGCOUNT
	.align		4
.L_11:
        /*0048*/ 	.byte	0x04, 0x2f
        /*004a*/ 	.short	(.L_13 - .L_12)
	.align		4
.L_12:
        /*004c*/ 	.word	index@(add_kernel)
        /*0050*/ 	.word	0x00000008


	//----- nvinfo : EIATTR_FRAME_SIZE
	.align		4
.L_13:
        /*0054*/ 	.byte	0x04, 0x11
        /*0056*/ 	.short	(.L_15 - .L_14)
	.align		4
.L_14:
        /*0058*/ 	.word	index@(add_kernel)
        /*005c*/ 	.word	0x00000000


	//----- nvinfo : EIATTR_REGCOUNT
	.align		4
.L_15:
        /*0060*/ 	.byte	0x04, 0x2f
        /*0062*/ 	.short	(.L_17 - .L_16)
	.align		4
.L_16:
        /*0064*/ 	.word	index@(scal_kernel)
        /*0068*/ 	.word	0x00000008


	//----- nvinfo : EIATTR_FRAME_SIZE
	.align		4
.L_17:
        /*006c*/ 	.byte	0x04, 0x11
        /*006e*/ 	.short	(.L_19 - .L_18)
	.align		4
.L_18:
        /*0070*/ 	.word	index@(scal_kernel)
        /*0074*/ 	.word	0x00000000


	//----- nvinfo : EIATTR_REGCOUNT
	.align		4
.L_19:
        /*0078*/ 	.byte	0x04, 0x2f
        /*007a*/ 	.short	(.L_21 - .L_20)
	.align		4
.L_20:
        /*007c*/ 	.word	index@(pow_kernel)
        /*0080*/ 	.word	0x0000000f


	//----- nvinfo : EIATTR_FRAME_SIZE
	.align		4
.L_21:
        /*0084*/ 	.byte	0x04, 0x11
        /*0086*/ 	.short	(.L_23 - .L_22)
	.align		4
.L_22:
        /*0088*/ 	.word	index@(pow_kernel)
        /*008c*/ 	.word	0x00000000


	//----- nvinfo : EIATTR_REGCOUNT
	.align		4
.L_23:
        /*0090*/ 	.byte	0x04, 0x2f
        /*0092*/ 	.short	(.L_25 - .L_24)
	.align		4
.L_24:
        /*0094*/ 	.word	index@(axpy_kernel)
        /*0098*/ 	.word	0x0000000c


	//----- nvinfo : EIATTR_FRAME_SIZE
	.align		4
.L_25:
        /*009c*/ 	.byte	0x04, 0x11
        /*009e*/ 	.short	(.L_27 - .L_26)
	.align		4
.L_26:
        /*00a0*/ 	.word	index@(axpy_kernel)
        /*00a4*/ 	.word	0x00000000


	//----- nvinfo : EIATTR_REGCOUNT
	.align		4
.L_27:
        /*00a8*/ 	.byte	0x04, 0x2f
        /*00aa*/ 	.short	(.L_29 - .L_28)
	.align		4
.L_28:
        /*00ac*/ 	.word	index@(scal_add_kernel)
        /*00b0*/ 	.word	0x0000000c


	//----- nvinfo : EIATTR_FRAME_SIZE
	.align		4
.L_29:
        /*00b4*/ 	.byte	0x04, 0x11
        /*00b6*/ 	.short	(.L_31 - .L_30)
	.align		4
.L_30:
        /*00b8*/ 	.word	index@(scal_add_kernel)
        /*00bc*/ 	.word	0x00000000


	//----- nvinfo : EIATTR_MIN_STACK_SIZE
	.align		4
.L_31:
        /*00c0*/ 	.byte	0x04, 0x12
        /*00c2*/ 	.short	(.L_33 - .L_32)
	.align		4
.L_32:
        /*00c4*/ 	.word	index@(scal_add_kernel)
        /*00c8*/ 	.word	0x00000000


	//----- nvinfo : EIATTR_MIN_STACK_SIZE
	.align		4
.L_33:
        /*00cc*/ 	.byte	0x04, 0x12
        /*00ce*/ 	.short	(.L_35 - .L_34)
	.align		4
.L_34:
        /*00d0*/ 	.word	index@(axpy_kernel)
        /*00d4*/ 	.word	0x00000000


	//----- nvinfo : EIATTR_MIN_STACK_SIZE
	.align		4
.L_35:
        /*00d8*/ 	.byte	0x04, 0x12
        /*00da*/ 	.short	(.L_37 - .L_36)
	.align		4
.L_36:
        /*00dc*/ 	.word	index@(pow_kernel)
        /*00e0*/ 	.word	0x00000000


	//----- nvinfo : EIATTR_MIN_STACK_SIZE
	.align		4
.L_37:
        /*00e4*/ 	.byte	0x04, 0x12
        /*00e6*/ 	.short	(.L_39 - .L_38)
	.align		4
.L_38:
        /*00e8*/ 	.word	index@(scal_kernel)
        /*00ec*/ 	.word	0x00000000


	//----- nvinfo : EIATTR_MIN_STACK_SIZE
	.align		4
.L_39:
        /*00f0*/ 	.byte	0x04, 0x12
        /*00f2*/ 	.short	(.L_41 - .L_40)
	.align		4
.L_40:
        /*00f4*/ 	.word	index@(add_kernel)
        /*00f8*/ 	.word	0x00000000


	//----- nvinfo : EIATTR_MIN_STACK_SIZE
	.align		4
.L_41:
        /*00fc*/ 	.byte	0x04, 0x12
        /*00fe*/ 	.short	(.L_43 - .L_42)
	.align		4
.L_42:
        /*0100*/ 	.word	index@(mul_kernel)
        /*0104*/ 	.word	0x00000000


	//----- nvinfo : EIATTR_MIN_STACK_SIZE
	.align		4
.L_43:
        /*0108*/ 	.byte	0x04, 0x12
        /*010a*/ 	.short	(.L_45 - .L_44)
	.align		4
.L_44:
        /*010c*/ 	.word	index@(fill_kernel)
        /*0110*/ 	.word	0x00000000


	//----- nvinfo : EIATTR_MIN_STACK_SIZE
	.align		4
.L_45:
        /*0114*/ 	.byte	0x04, 0x12
        /*0116*/ 	.short	(.L_47 - .L_46)
	.align		4
.L_46:
        /*0118*/ 	.word	index@(copy_kernel)
        /*011c*/ 	.word	0x00000000
.L_47:


//--------------------- .nv.compat                --------------------------
	.section	.nv.compat,"",@"SHT_CUDA_COMPAT_INFO"
	.align	4
        /*0000*/ 	.byte	0x02, 0x09, 0x00, 0x00, 0x02, 0x02, 0x01, 0x00, 0x02, 0x05, 0x05, 0x00, 0x03, 0x07, 0x01, 0x01
        /*0010*/ 	.byte	0x02, 0x03, 0x00, 0x00, 0x02, 0x06, 0x01, 0x00, 0x04, 0x0b, 0x08, 0x00, 0x01, 0x00, 0x00, 0x00
        /*0020*/ 	.byte	0x00, 0x00, 0x00, 0x00


//--------------------- .nv.info.scal_add_kernel  --------------------------
	.section	.nv.info.scal_add_kernel,"",@"SHT_CUDA_INFO"
	.sectionflags	@""
	.align	4


	//----- nvinfo : EIATTR_CUDA_API_VERSION
	.align		4
        /*0000*/ 	.byte	0x04, 0x37
        /*0002*/ 	.short	(.L_49 - .L_48)
.L_48:
        /*0004*/ 	.word	0x00000082


	//----- nvinfo : EIATTR_KPARAM_INFO
	.align		4
.L_49:
        /*0008*/ 	.byte	0x04, 0x17
        /*000a*/ 	.short	(.L_51 - .L_50)
.L_50:
        /*000c*/ 	.word	0x00000000
        /*0010*/ 	.short	0x0008
        /*0012*/ 	.short	0x002c
        /*0014*/ 	.byte	0x00, 0xf0, 0x11, 0x00


	//----- nvinfo : EIATTR_KPARAM_INFO
	.align		4
.L_51:
        /*0018*/ 	.byte	0x04, 0x17
        /*001a*/ 	.short	(.L_53 - .L_52)
.L_52:
        /*001c*/ 	.word	0x00000000
        /*0020*/ 	.short	0x0007
        /*0022*/ 	.short	0x0028
        /*0024*/ 	.byte	0x00, 0xf0, 0x11, 0x00


	//----- nvinfo : EIATTR_KPARAM_INFO
	.align		4
.L_53:
        /*0028*/ 	.byte	0x04, 0x17
        /*002a*/ 	.short	(.L_55 - .L_54)
.L_54:
        /*002c*/ 	.word	0x00000000
        /*0030*/ 	.short	0x0006
        /*0032*/ 	.short	0x0020
        /*0034*/ 	.byte	0x00, 0xf5, 0x21, 0x00


	//----- nvinfo : EIATTR_KPARAM_INFO
	.align		4
.L_55:
        /*0038*/ 	.byte	0x04, 0x17
        /*003a*/ 	.short	(.L_57 - .L_56)
.L_56:
        /*003c*/ 	.word	0x00000000
        /*0040*/ 	.short	0x0005
        /*0042*/ 	.short	0x001c
        /*0044*/ 	.byte	0x00, 0xf0, 0x11, 0x00


	//----- nvinfo : EIATTR_KPARAM_INFO
	.align		4
.L_57:
        /*0048*/ 	.byte	0x04, 0x17
        /*004a*/ 	.short	(.L_59 - .L_58)
.L_58:
        /*004c*/ 	.word	0x00000000
        /*0050*/ 	.short	0x0004
        /*0052*/ 	.short	0x0018
        /*0054*/ 	.byte	0x00, 0xf0, 0x11, 0x00


	//----- nvinfo : EIATTR_KPARAM_INFO
	.align		4
.L_59:
        /*0058*/ 	.byte	0x04, 0x17
        /*005a*/ 	.short	(.L_61 - .L_60)
.L_60:
        /*005c*/ 	.word	0x00000000
        /*0060*/ 	.short	0x0003
        /*0062*/ 	.short	0x0010
        /*0064*/ 	.byte	0x00, 0xf5, 0x21, 0x00


	//----- nvinfo : EIATTR_KPARAM_INFO
	.align		4
.L_61:
        /*0068*/ 	.byte	0x04, 0x17
        /*006a*/ 	.short	(.L_63 - .L_62)
.L_62:
        /*006c*/ 	.word	0x00000000
        /*0070*/ 	.short	0x0002
        /*0072*/ 	.short	0x0008
        /*0074*/ 	.byte	0x00, 0xf0, 0x11, 0x00


	//----- nvinfo : EIATTR_KPARAM_INFO
	.align		4
.L_63:
        /*0078*/ 	.byte	0x04, 0x17
        /*007a*/ 	.short	(.L_65 - .L_64)
.L_64:
        /*007c*/ 	.word	0x00000000
        /*0080*/ 	.short	0x0001
        /*0082*/ 	.short	0x0004
        /*0084*/ 	.byte	0x00, 0xf0, 0x11, 0x00


	//----- nvinfo : EIATTR_KPARAM_INFO
	.align		4
.L_65:
        /*0088*/ 	.byte	0x04, 0x17
        /*008a*/ 	.short	(.L_67 - .L_66)
.L_66:
        /*008c*/ 	.word	0x00000000
        /*0090*/ 	.short	0x0000
        /*0092*/ 	.short	0x0000
        /*0094*/ 	.byte	0x00, 0xf0, 0x11, 0x00


	//----- nvinfo : EIATTR_SPARSE_MMA_MASK
	.align		4
.L_67:
        /*0098*/ 	.byte	0x03, 0x50
        /*009a*/ 	.short	0x0000


	//----- nvinfo : EIATTR_MAXREG_COUNT
	.align		4
        /*009c*/ 	.byte	0x03, 0x1b
        /*009e*/ 	.short	0x00ff


	//----- nvinfo : EIATTR_MERCURY_ISA_VERSION
	.align		4
        /*00a0*/ 	.byte	0x03, 0x5f
        /*00a2*/ 	.short	0x0101


	//----- nvinfo : EIATTR_VRC_CTA_INIT_COUNT
	.align		4
        /*00a4*/ 	.byte	0x02, 0x4a
	.zero		1
	.zero		1


	//----- nvinfo : EIATTR_EXIT_INSTR_OFFSETS
	.align		4
        /*00a8*/ 	.byte	0x04, 0x1c
        /*00aa*/ 	.short	(.L_69 - .L_68)


	//   ....[0]....
.L_68:
        /*00ac*/ 	.word	0x000000a0


	//   ....[1]....
        /*00b0*/ 	.word	0x00000190


	//----- nvinfo : EIATTR_CBANK_PARAM_SIZE
	.align		4
.L_69:
        /*00b4*/ 	.byte	0x03, 0x19
        /*00b6*/ 	.short	0x0030


	//----- nvinfo : EIATTR_PARAM_CBANK
	.align		4
        /*00b8*/ 	.byte	0x04, 0x0a
        /*00ba*/ 	.short	(.L_71 - .L_70)
	.align		4
.L_70:
        /*00bc*/ 	.word	index@(.nv.constant0.scal_add_kernel)
        /*00c0*/ 	.short	0x0380
        /*00c2*/ 	.short	0x0030


	//----- nvinfo : EIATTR_SW_WAR
	.align		4
.L_71:
        /*00c4*/ 	.byte	0x04, 0x36
        /*00c6*/ 	.short	(.L_73 - .L_72)
.L_72:
        /*00c8*/ 	.word	0x00000008
.L_73:


//--------------------- .nv.info.axpy_kernel      --------------------------
	.section	.nv.info.axpy_kernel,"",@"SHT_CUDA_INFO"
	.sectionflags	@""
	.align	4


	//----- nvinfo : EIATTR_CUDA_API_VERSION
	.align		4
        /*0000*/ 	.byte	0x04, 0x37
        /*0002*/ 	.short	(.L_75 - .L_74)
.L_74:
        /*0004*/ 	.word	0x00000082


	//----- nvinfo : EIATTR_KPARAM_INFO
	.align		4
.L_75:
        /*0008*/ 	.byte	0x04, 0x17
        /*000a*/ 	.short	(.L_77 - .L_76)
.L_76:
        /*000c*/ 	.word	0x00000000
        /*0010*/ 	.short	0x0007
        /*0012*/ 	.short	0x0024
        /*0014*/ 	.byte	0x00, 0xf0, 0x11, 0x00


	//----- nvinfo : EIATTR_KPARAM_INFO
	.align		4
.L_77:
        /*0018*/ 	.byte	0x04, 0x17
        /*001a*/ 	.short	(.L_79 - .L_78)
.L_78:
        /*001c*/ 	.word	0x00000000
        /*0020*/ 	.short	0x0006
        /*0022*/ 	.short	0x0020
        /*0024*/ 	.byte	0x00, 0xf0, 0x11, 0x00


	//----- nvinfo : EIATTR_KPARAM_INFO
	.align		4
.L_79:
        /*0028*/ 	.byte	0x04, 0x17
        /*002a*/ 	.short	(.L_81 - .L_80)
.L_80:
        /*002c*/ 	.word	0x00000000
        /*0030*/ 	.short	0x0005
        /*0032*/ 	.short	0x0018
        /*0034*/ 	.byte	0x00, 0xf5, 0x21, 0x00


	//----- nvinfo : EIATTR_KPARAM_INFO
	.align		4
.L_81:
        /*0038*/ 	.byte	0x04, 0x17
        /*003a*/ 	.short	(.L_83 - .L_82)
.L_82:
        /*003c*/ 	.word	0x00000000
        /*0040*/ 	.short	0x0004
        /*0042*/ 	.short	0x0014
        /*0044*/ 	.byte	0x00, 0xf0, 0x11, 0x00


	//----- nvinfo : EIATTR_KPARAM_INFO
	.align		4
.L_83:
        /*0048*/ 	.byte	0x04, 0x17
        /*004a*/ 	.short	(.L_85 - .L_84)
.L_84:
        /*004c*/ 	.word	0x00000000
        /*0050*/ 	.short	0x0003
        /*0052*/ 	.short	0x0010
        /*0054*/ 	.byte	0x00, 0xf0, 0x11, 0x00


	//----- nvinfo : EIATTR_KPARAM_INFO
	.align		4
.L_85:
        /*0058*/ 	.byte	0x04, 0x17
        /*005a*/ 	.short	(.L_87 - .L_86)
.L_86:
        /*005c*/ 	.word	0x00000000
        /*0060*/ 	.short	0x0002
        /*0062*/ 	.short	0x0008
        /*0064*/ 	.byte	0x00, 0xf5, 0x21, 0x00


	//----- nvinfo : EIATTR_KPARAM_INFO
	.align		4
.L_87:
        /*0068*/ 	.byte	0x04, 0x17
        /*006a*/ 	.short	(.L_89 - .L_88)
.L_88:
        /*006c*/ 	.word	0x00000000
        /*0070*/ 	.short	0x0001
        /*0072*/ 	.short	0x0004
        /*0074*/ 	.byte	0x00, 0xf0, 0x11, 0x00


	//----- nvinfo : EIATTR_KPARAM_INFO
	.align		4
.L_89:
        /*0078*/ 	.byte	0x04, 0x17
        /*007a*/ 	.short	(.L_91 - .L_90)
.L_90:
        /*007c*/ 	.word	0x00000000
        /*0080*/ 	.short	0x0000
        /*0082*/ 	.short	0x0000
        /*0084*/ 	.byte	0x00, 0xf0, 0x11, 0x00


	//----- nvinfo : EIATTR_SPARSE_MMA_MASK
	.align		4
.L_91:
        /*0088*/ 	.byte	0x03, 0x50
        /*008a*/ 	.short	0x0000


	//----- nvinfo : EIATTR_MAXREG_COUNT
	.align		4
        /*008c*/ 	.byte	0x03, 0x1b
        /*008e*/ 	.short	0x00ff


	//----- nvinfo : EIATTR_MERCURY_ISA_VERSION
	.align		4
        /*0090*/ 	.byte	0x03, 0x5f
        /*0092*/ 	.short	0x0101


	//----- nvinfo : EIATTR_VRC_CTA_INIT_COUNT
	.align		4
        /*0094*/ 	.byte	0x02, 0x4a
	.zero		1
	.zero		1


	//----- nvinfo : EIATTR_EXIT_INSTR_OFFSETS
	.align		4
        /*0098*/ 	.byte	0x04, 0x1c
        /*009a*/ 	.short	(.L_93 - .L_92)


	//   ....[0]....
.L_92:
        /*009c*/ 	.word	0x000000a0


	//   ....[1]....
        /*00a0*/ 	.word	0x00000190


	//----- nvinfo : EIATTR_CBANK_PARAM_SIZE
	.align		4
.L_93:
        /*00a4*/ 	.byte	0x03, 0x19
        /*00a6*/ 	.short	0x0028


	//----- nvinfo : EIATTR_PARAM_CBANK
	.align		4
        /*00a8*/ 	.byte	0x04, 0x0a
        /*00aa*/ 	.short	(.L_95 - .L_94)
	.align		4
.L_94:
        /*00ac*/ 	.word	index@(.nv.constant0.axpy_kernel)
        /*00b0*/ 	.short	0x0380
        /*00b2*/ 	.short	0x0028


	//----- nvinfo : EIATTR_SW_WAR
	.align		4
.L_95:
        /*00b4*/ 	.byte	0x04, 0x36
        /*00b6*/ 	.short	(.L_97 - .L_96)
.L_96:
        /*00b8*/ 	.word	0x00000008
.L_97:


//--------------------- .nv.info.pow_kernel       --------------------------
	.section	.nv.info.pow_kernel,"",@"SHT_CUDA_INFO"
	.sectionflags	@""
	.align	4


	//----- nvinfo : EIATTR_CUDA_API_VERSION
	.align		4
        /*0000*/ 	.byte	0x04, 0x37
        /*0002*/ 	.short	(.L_99 - .L_98)
.L_98:
        /*0004*/ 	.word	0x00000082


	//----- nvinfo : EIATTR_KPARAM_INFO
	.align		4
.L_99:
        /*0008*/ 	.byte	0x04, 0x17
        /*000a*/ 	.short	(.L_101 - .L_100)
.L_100:
        /*000c*/ 	.word	0x00000000
        /*0010*/ 	.short	0x0005
        /*0012*/ 	.short	0x0020
        /*0014*/ 	.byte	0x00, 0xf0, 0x11, 0x00


	//----- nvinfo : EIATTR_KPARAM_INFO
	.align		4
.L_101:
        /*0018*/ 	.byte	0x04, 0x17
        /*001a*/ 	.short	(.L_103 - .L_102)
.L_102:
        /*001c*/ 	.word	0x00000000
        /*0020*/ 	.short	0x0004
        /*0022*/ 	.short	0x0018
        /*0024*/ 	.byte	0x00, 0xf5, 0x21, 0x00


	//----- nvinfo : EIATTR_KPARAM_INFO
	.align		4
.L_103:
        /*0028*/ 	.byte	0x04, 0x17
        /*002a*/ 	.short	(.L_105 - .L_104)
.L_104:
        /*002c*/ 	.word	0x00000000
        /*0030*/ 	.short	0x0003
        /*0032*/ 	.short	0x0010
        /*0034*/ 	.byte	0x00, 0xf0, 0x11, 0x00


	//----- nvinfo : EIATTR_KPARAM_INFO
	.align		4
.L_105:
        /*0038*/ 	.byte	0x04, 0x17
        /*003a*/ 	.short	(.L_107 - .L_106)
.L_106:
        /*003c*/ 	.word	0x00000000
        /*0040*/ 	.short	0x0002
        /*0042*/ 	.short	0x0008
        /*0044*/ 	.byte	0x00, 0xf5, 0x21, 0x00


	//----- nvinfo : EIATTR_KPARAM_INFO
	.align		4
.L_107:
        /*0048*/ 	.byte	0x04, 0x17
        /*004a*/ 	.short	(.L_109 - .L_108)
.L_108:
        /*004c*/ 	.word	0x00000000
        /*0050*/ 	.short	0x0001
        /*0052*/ 	.short	0x0004
        /*0054*/ 	.byte	0x00, 0xf0, 0x11, 0x00


	//----- nvinfo : EIATTR_KPARAM_INFO
	.align		4
.L_109:
        /*0058*/ 	.byte	0x04, 0x17
        /*005a*/ 	.short	(.L_111 - .L_110)
.L_110:
        /*005c*/ 	.word	0x00000000
        /*0060*/ 	.short	0x0000
        /*0062*/ 	.short	0x0000
        /*0064*/ 	.byte	0x00, 0xf0, 0x11, 0x00


	//----- nvinfo : EIATTR_SPARSE_MMA_MASK
	.align		4
.L_111:
        /*0068*/ 	.byte	0x03, 0x50
        /*006a*/ 	.short	0x0000


	//----- nvinfo : EIATTR_MAXREG_COUNT
	.align		4
        /*006c*/ 	.byte	0x03, 0x1b
        /*006e*/ 	.short	0x00ff


	//----- nvinfo : EIATTR_MERCURY_ISA_VERSION
	.align		4
        /*0070*/ 	.byte	0x03, 0x5f
        /*0072*/ 	.short	0x0101


	//----- nvinfo : EIATTR_VRC_CTA_INIT_COUNT
	.align		4
        /*0074*/ 	.byte	0x02, 0x4a
	.zero		1
	.zero		1


	//----- nvinfo : EIATTR_EXIT_INSTR_OFFSETS
	.align		4
        /*0078*/ 	.byte	0x04, 0x1c
        /*007a*/ 	.short	(.L_113 - .L_112)


	//   ....[0]....
.L_112:
        /*007c*/ 	.word	0x000000a0


	//   ....[1]....
        /*0080*/ 	.word	0x00000720


	//----- nvinfo : EIATTR_CRS_STACK_SIZE
	.align		4
.L_113:
        /*0084*/ 	.byte	0x04, 0x1e
        /*0086*/ 	.short	(.L_115 - .L_114)
.L_114:
        /*0088*/ 	.word	0x00000000


	//----- nvinfo : EIATTR_CBANK_PARAM_SIZE
	.align		4
.L_115:
        /*008c*/ 	.byte	0x03, 0x19
        /*008e*/ 	.short	0x0024


	//----- nvinfo : EIATTR_PARAM_CBANK
	.align		4
        /*0090*/ 	.byte	0x04, 0x0a
        /*0092*/ 	.short	(.L_117 - .L_116)
	.align		4
.L_116:
        /*0094*/ 	.word	index@(.nv.constant0.pow_kernel)
        /*0098*/ 	.short	0x0380
        /*009a*/ 	.short	0x0024


	//----- nvinfo : EIATTR_SW_WAR
	.align		4
.L_117:
        /*009c*/ 	.byte	0x04, 0x36
        /*009e*/ 	.short	(.L_119 - .L_118)
.L_118:
        /*00a0*/ 	.word	0x00000008
.L_119:


//--------------------- .nv.info.scal_kernel      --------------------------
	.section	.nv.info.scal_kernel,"",@"SHT_CUDA_INFO"
	.sectionflags	@""
	.align	4


	//----- nvinfo : EIATTR_CUDA_API_VERSION
	.align		4
        /*0000*/ 	.byte	0x04, 0x37
        /*0002*/ 	.short	(.L_121 - .L_120)
.L_120:
        /*0004*/ 	.word	0x00000082


	//----- nvinfo : EIATTR_KPARAM_INFO
	.align		4
.L_121:
        /*0008*/ 	.byte	0x04, 0x17
        /*000a*/ 	.short	(.L_123 - .L_122)
.L_122:
        /*000c*/ 	.word	0x00000000
        /*0010*/ 	.short	0x0003
        /*0012*/ 	.short	0x0010
        /*0014*/ 	.byte	0x00, 0xf0, 0x11, 0x00


	//----- nvinfo : EIATTR_KPARAM_INFO
	.align		4
.L_123:
        /*0018*/ 	.byte	0x04, 0x17
        /*001a*/ 	.short	(.L_125 - .L_124)
.L_124:
        /*001c*/ 	.word	0x00000000
        /*0020*/ 	.short	0x0002
        /*0022*/ 	.short	0x0008
        /*0024*/ 	.byte	0x00, 0xf5, 0x21, 0x00


	//----- nvinfo : EIATTR_KPARAM_INFO
	.align		4
.L_125:
        /*0028*/ 	.byte	0x04, 0x17
        /*002a*/ 	.short	(.L_127 - .L_126)
.L_126:
        /*002c*/ 	.word	0x00000000
        /*0030*/ 	.short	0x0001
        /*0032*/ 	.short	0x0004
        /*0034*/ 	.byte	0x00, 0xf0, 0x11, 0x00


	//----- nvinfo : EIATTR_KPARAM_INFO
	.align		4
.L_127:
        /*0038*/ 	.byte	0x04, 0x17
        /*003a*/ 	.short	(.L_129 - .L_128)
.L_128:
        /*003c*/ 	.word	0x00000000
        /*0040*/ 	.short	0x0000
        /*0042*/ 	.short	0x0000
        /*0044*/ 	.byte	0x00, 0xf0, 0x11, 0x00


	//----- nvinfo : EIATTR_SPARSE_MMA_MASK
	.align		4
.L_129:
        /*0048*/ 	.byte	0x03, 0x50
        /*004a*/ 	.short	0x0000


	//----- nvinfo : EIATTR_MAXREG_COUNT
	.align		4
        /*004c*/ 	.byte	0x03, 0x1b
        /*004e*/ 	.short	0x00ff


	//----- nvinfo : EIATTR_MERCURY_ISA_VERSION
	.align		4
        /*0050*/ 	.byte	0x03, 0x5f
        /*0052*/ 	.short	0x0101


	//----- nvinfo : EIATTR_VRC_CTA_INIT_COUNT
	.align		4
        /*0054*/ 	.byte	0x02, 0x4a
	.zero		1
	.zero		1


	//----- nvinfo : EIATTR_EXIT_INSTR_OFFSETS
	.align		4
        /*0058*/ 	.byte	0x04, 0x1c
        /*005a*/ 	.short	(.L_131 - .L_130)


	//   ....[0]....
.L_130:
        /*005c*/ 	.word	0x000000a0


	//   ....[1]....
        /*0060*/ 	.word	0x00000140


	//----- nvinfo : EIATTR_CBANK_PARAM_SIZE
	.align		4
.L_131:
        /*0064*/ 	.byte	0x03, 0x19
        /*0066*/ 	.short	0x0014


	//----- nvinfo : EIATTR_PARAM_CBANK
	.align		4
        /*0068*/ 	.byte	0x04, 0x0a
        /*006a*/ 	.short	(.L_133 - .L_132)
	.align		4
.L_132:
        /*006c*/ 	.word	index@(.nv.constant0.scal_kernel)
        /*0070*/ 	.short	0x0380
        /*0072*/ 	.short	0x0014


	//----- nvinfo : EIATTR_SW_WAR
	.align		4
.L_133:
        /*0074*/ 	.byte	0x04, 0x36
        /*0076*/ 	.short	(.L_135 - .L_134)
.L_134:
        /*0078*/ 	.word	0x00000008
.L_135:


//--------------------- .nv.info.add_kernel       --------------------------
	.section	.nv.info.add_kernel,"",@"SHT_CUDA_INFO"
	.sectionflags	@""
	.align	4


	//----- nvinfo : EIATTR_CUDA_API_VERSION
	.align		4
        /*0000*/ 	.byte	0x04, 0x37
        /*0002*/ 	.short	(.L_137 - .L_136)
.L_136:
        /*0004*/ 	.word	0x00000082


	//----- nvinfo : EIATTR_KPARAM_INFO
	.align		4
.L_137:
        /*0008*/ 	.byte	0x04, 0x17
        /*000a*/ 	.short	(.L_139 - .L_138)
.L_138:
        /*000c*/ 	.word	0x00000000
        /*0010*/ 	.short	0x0003
        /*0012*/ 	.short	0x0010
        /*0014*/ 	.byte	0x00, 0xf0, 0x11, 0x00


	//----- nvinfo : EIATTR_KPARAM_INFO
	.align		4
.L_139:
        /*0018*/ 	.byte	0x04, 0x17
        /*001a*/ 	.short	(.L_141 - .L_140)
.L_140:
        /*001c*/ 	.word	0x00000000
        /*0020*/ 	.short	0x0002
        /*0022*/ 	.short	0x0008
        /*0024*/ 	.byte	0x00, 0xf5, 0x21, 0x00


	//----- nvinfo : EIATTR_KPARAM_INFO
	.align		4
.L_141:
        /*0028*/ 	.byte	0x04, 0x17
        /*002a*/ 	.short	(.L_143 - .L_142)
.L_142:
        /*002c*/ 	.word	0x00000000
        /*0030*/ 	.short	0x0001
        /*0032*/ 	.short	0x0004
        /*0034*/ 	.byte	0x00, 0xf0, 0x11, 0x00


	//----- nvinfo : EIATTR_KPARAM_INFO
	.align		4
.L_143:
        /*0038*/ 	.byte	0x04, 0x17
        /*003a*/ 	.short	(.L_145 - .L_144)
.L_144:
        /*003c*/ 	.word	0x00000000
        /*0040*/ 	.short	0x0000
        /*0042*/ 	.short	0x0000
        /*0044*/ 	.byte	0x00, 0xf0, 0x11, 0x00


	//----- nvinfo : EIATTR_SPARSE_MMA_MASK
	.align		4
.L_145:
        /*0048*/ 	.byte	0x03, 0x50
        /*004a*/ 	.short	0x0000


	//----- nvinfo : EIATTR_MAXREG_COUNT
	.align		4
        /*004c*/ 	.byte	0x03, 0x1b
        /*004e*/ 	.short	0x00ff


	//----- nvinfo : EIATTR_MERCURY_ISA_VERSION
	.align		4
        /*0050*/ 	.byte	0x03, 0x5f
        /*0052*/ 	.short	0x0101


	//----- nvinfo : EIATTR_VRC_CTA_INIT_COUNT
	.align		4
        /*0054*/ 	.byte	0x02, 0x4a
	.zero		1
	.zero		1


	//----- nvinfo : EIATTR_EXIT_INSTR_OFFSETS
	.align		4
        /*0058*/ 	.byte	0x04, 0x1c
        /*005a*/ 	.short	(.L_147 - .L_146)


	//   ....[0]....
.L_146:
        /*005c*/ 	.word	0x000000a0


	//   ....[1]....
        /*0060*/ 	.word	0x00000140


	//----- nvinfo : EIATTR_CBANK_PARAM_SIZE
	.align		4
.L_147:
        /*0064*/ 	.byte	0x03, 0x19
        /*0066*/ 	.short	0x0014


	//----- nvinfo : EIATTR_PARAM_CBANK
	.align		4
        /*0068*/ 	.byte	0x04, 0x0a
        /*006a*/ 	.short	(.L_149 - .L_148)
	.align		4
.L_148:
        /*006c*/ 	.word	index@(.nv.constant0.add_kernel)
        /*0070*/ 	.short	0x0380
        /*0072*/ 	.short	0x0014


	//----- nvinfo : EIATTR_SW_WAR
	.align		4
.L_149:
        /*0074*/ 	.byte	0x04, 0x36
        /*0076*/ 	.short	(.L_151 - .L_150)
.L_150:
        /*0078*/ 	.word	0x00000008
.L_151:


//--------------------- .nv.info.mul_kernel       --------------------------
	.section	.nv.info.mul_kernel,"",@"SHT_CUDA_INFO"
	.sectionflags	@""
	.align	4


	//----- nvinfo : EIATTR_CUDA_API_VERSION
	.align		4
        /*0000*/ 	.byte	0x04, 0x37
        /*0002*/ 	.short	(.L_153 - .L_152)
.L_152:
        /*0004*/ 	.word	0x00000082


	//----- nvinfo : EIATTR_KPARAM_INFO
	.align		4
.L_153:
        /*0008*/ 	.byte	0x04, 0x17
        /*000a*/ 	.short	(.L_155 - .L_154)
.L_154:
        /*000c*/ 	.word	0x00000000
        /*0010*/ 	.short	0x0004
        /*0012*/ 	.short	0x0020
        /*0014*/ 	.byte	0x00, 0xf0, 0x11, 0x00


	//----- nvinfo : EIATTR_KPARAM_INFO
	.align		4
.L_155:
        /*0018*/ 	.byte	0x04, 0x17
        /*001a*/ 	.short	(.L_157 - .L_156)
.L_156:
        /*001c*/ 	.word	0x00000000
        /*0020*/ 	.short	0x0003
        /*0022*/ 	.short	0x0018
        /*0024*/ 	.byte	0x00, 0xf5, 0x21, 0x00


	//----- nvinfo : EIATTR_KPARAM_INFO
	.align		4
.L_157:
        /*0028*/ 	.byte	0x04, 0x17
        /*002a*/ 	.short	(.L_159 - .L_158)
.L_158:
        /*002c*/ 	.word	0x00000000
        /*0030*/ 	.short	0x0002
        /*0032*/ 	.short	0x0010
        /*0034*/ 	.byte	0x00, 0xf0, 0x11, 0x00


	//----- nvinfo : EIATTR_KPARAM_INFO
	.align		4
.L_159:
        /*0038*/ 	.byte	0x04, 0x17
        /*003a*/ 	.short	(.L_161 - .L_160)
.L_160:
        /*003c*/ 	.word	0x00000000
        /*0040*/ 	.short	0x0001
        /*0042*/ 	.short	0x0008
        /*0044*/ 	.byte	0x00, 0xf5, 0x21, 0x00


	//----- nvinfo : EIATTR_KPARAM_INFO
	.align		4
.L_161:
        /*0048*/ 	.byte	0x04, 0x17
        /*004a*/ 	.short	(.L_163 - .L_162)
.L_162:
        /*004c*/ 	.word	0x00000000
        /*0050*/ 	.short	0x0000
        /*0052*/ 	.short	0x0000
        /*0054*/ 	.byte	0x00, 0xf0, 0x11, 0x00


	//----- nvinfo : EIATTR_SPARSE_MMA_MASK
	.align		4
.L_163:
        /*0058*/ 	.byte	0x03, 0x50
        /*005a*/ 	.short	0x0000


	//----- nvinfo : EIATTR_MAXREG_COUNT
	.align		4
        /*005c*/ 	.byte	0x03, 0x1b
        /*005e*/ 	.short	0x00ff


	//----- nvinfo : EIATTR_MERCURY_ISA_VERSION
	.align		4
        /*0060*/ 	.byte	0x03, 0x5f
        /*0062*/ 	.short	0x0101


	//----- nvinfo : EIATTR_VRC_CTA_INIT_COUNT
	.align		4
        /*0064*/ 	.byte	0x02, 0x4a
	.zero		1
	.zero		1


	//----- nvinfo : EIATTR_EXIT_INSTR_OFFSETS
	.align		4
        /*0068*/ 	.byte	0x04, 0x1c
        /*006a*/ 	.short	(.L_165 - .L_164)


	//   ....[0]....
.L_164:
        /*006c*/ 	.word	0x000000a0


	//   ....[1]....
        /*0070*/ 	.word	0x00000180


	//----- nvinfo : EIATTR_CBANK_PARAM_SIZE
	.align		4
.L_165:
        /*0074*/ 	.byte	0x03, 0x19
        /*0076*/ 	.short	0x0024


	//----- nvinfo : EIATTR_PARAM_CBANK
	.align		4
        /*0078*/ 	.byte	0x04, 0x0a
        /*007a*/ 	.short	(.L_167 - .L_166)
	.align		4
.L_166:
        /*007c*/ 	.word	index@(.nv.constant0.mul_kernel)
        /*0080*/ 	.short	0x0380
        /*0082*/ 	.short	0x0024


	//----- nvinfo : EIATTR_SW_WAR
	.align		4
.L_167:
        /*0084*/ 	.byte	0x04, 0x36
        /*0086*/ 	.short	(.L_169 - .L_168)
.L_168:
        /*0088*/ 	.word	0x00000008
.L_169:


//--------------------- .nv.info.fill_kernel      --------------------------
	.section	.nv.info.fill_kernel,"",@"SHT_CUDA_INFO"
	.sectionflags	@""
	.align	4


	//----- nvinfo : EIATTR_CUDA_API_VERSION
	.align		4
        /*0000*/ 	.byte	0x04, 0x37
        /*0002*/ 	.short	(.L_171 - .L_170)
.L_170:
        /*0004*/ 	.word	0x00000082


	//----- nvinfo : EIATTR_KPARAM_INFO
	.align		4
.L_171:
        /*0008*/ 	.byte	0x04, 0x17
        /*000a*/ 	.short	(.L_173 - .L_172)
.L_172:
        /*000c*/ 	.word	0x00000000
        /*0010*/ 	.short	0x0003
        /*0012*/ 	.short	0x0010
        /*0014*/ 	.byte	0x00, 0xf0, 0x11, 0x00


	//----- nvinfo : EIATTR_KPARAM_INFO
	.align		4
.L_173:
        /*0018*/ 	.byte	0x04, 0x17
        /*001a*/ 	.short	(.L_175 - .L_174)
.L_174:
        /*001c*/ 	.word	0x00000000
        /*0020*/ 	.short	0x0002
        /*0022*/ 	.short	0x0008
        /*0024*/ 	.byte	0x00, 0xf5, 0x21, 0x00


	//----- nvinfo : EIATTR_KPARAM_INFO
	.align		4
.L_175:
        /*0028*/ 	.byte	0x04, 0x17
        /*002a*/ 	.short	(.L_177 - .L_176)
.L_176:
        /*002c*/ 	.word	0x00000000
        /*0030*/ 	.short	0x0001
        /*0032*/ 	.short	0x0004
        /*0034*/ 	.byte	0x00, 0xf0, 0x11, 0x00


	//----- nvinfo : EIATTR_KPARAM_INFO
	.align		4
.L_177:
        /*0038*/ 	.byte	0x04, 0x17
        /*003a*/ 	.short	(.L_179 - .L_178)
.L_178:
        /*003c*/ 	.word	0x00000000
        /*0040*/ 	.short	0x0000
        /*0042*/ 	.short	0x0000
        /*0044*/ 	.byte	0x00, 0xf0, 0x11, 0x00


	//----- nvinfo : EIATTR_SPARSE_MMA_MASK
	.align		4
.L_179:
        /*0048*/ 	.byte	0x03, 0x50
        /*004a*/ 	.short	0x0000


	//----- nvinfo : EIATTR_MAXREG_COUNT
	.align		4
        /*004c*/ 	.byte	0x03, 0x1b
        /*004e*/ 	.short	0x00ff


	//----- nvinfo : EIATTR_MERCURY_ISA_VERSION
	.align		4
        /*0050*/ 	.byte	0x03, 0x5f
        /*0052*/ 	.short	0x0101


	//----- nvinfo : EIATTR_VRC_CTA_INIT_COUNT
	.align		4
        /*0054*/ 	.byte	0x02, 0x4a
	.zero		1
	.zero		1


	//----- nvinfo : EIATTR_EXIT_INSTR_OFFSETS
	.align		4
        /*0058*/ 	.byte	0x04, 0x1c
        /*005a*/ 	.short	(.L_181 - .L_180)


	//   ....[0]....
.L_180:
        /*005c*/ 	.word	0x000000a0


	//   ....[1]....
        /*0060*/ 	.word	0x00000120


	//----- nvinfo : EIATTR_CBANK_PARAM_SIZE
	.align		4
.L_181:
        /*0064*/ 	.byte	0x03, 0x19
        /*0066*/ 	.short	0x0014


	//----- nvinfo : EIATTR_PARAM_CBANK
	.align		4
        /*0068*/ 	.byte	0x04, 0x0a
        /*006a*/ 	.short	(.L_183 - .L_182)
	.align		4
.L_182:
        /*006c*/ 	.word	index@(.nv.constant0.fill_kernel)
        /*0070*/ 	.short	0x0380
        /*0072*/ 	.short	0x0014


	//----- nvinfo : EIATTR_SW_WAR
	.align		4
.L_183:
        /*0074*/ 	.byte	0x04, 0x36
        /*0076*/ 	.short	(.L_185 - .L_184)
.L_184:
        /*0078*/ 	.word	0x00000008
.L_185:


//--------------------- .nv.info.copy_kernel      --------------------------
	.section	.nv.info.copy_kernel,"",@"SHT_CUDA_INFO"
	.sectionflags	@""
	.align	4


	//----- nvinfo : EIATTR_CUDA_API_VERSION
	.align		4
        /*0000*/ 	.byte	0x04, 0x37
        /*0002*/ 	.short	(.L_187 - .L_186)
.L_186:
        /*0004*/ 	.word	0x00000082


	//----- nvinfo : EIATTR_KPARAM_INFO
	.align		4
.L_187:
        /*0008*/ 	.byte	0x04, 0x17
        /*000a*/ 	.short	(.L_189 - .L_188)
.L_188:
        /*000c*/ 	.word	0x00000000
        /*0010*/ 	.short	0x0006
        /*0012*/ 	.short	0x0024
        /*0014*/ 	.byte	0x00, 0xf0, 0x11, 0x00


	//----- nvinfo : EIATTR_KPARAM_INFO
	.align		4
.L_189:
        /*0018*/ 	.byte	0x04, 0x17
        /*001a*/ 	.short	(.L_191 - .L_190)
.L_190:
        /*001c*/ 	.word	0x00000000
        /*0020*/ 	.short	0x0005
        /*0022*/ 	.short	0x0020
        /*0024*/ 	.byte	0x00, 0xf0, 0x11, 0x00


	//----- nvinfo : EIATTR_KPARAM_INFO
	.align		4
.L_191:
        /*0028*/ 	.byte	0x04, 0x17
        /*002a*/ 	.short	(.L_193 - .L_192)
.L_192:
        /*002c*/ 	.word	0x00000000
        /*0030*/ 	.short	0x0004
        /*0032*/ 	.short	0x0018
        /*0034*/ 	.byte	0x00, 0xf5, 0x21, 0x00


	//----- nvinfo : EIATTR_KPARAM_INFO
	.align		4
.L_193:
        /*0038*/ 	.byte	0x04, 0x17
        /*003a*/ 	.short	(.L_195 - .L_194)
.L_194:
        /*003c*/ 	.word	0x00000000
        /*0040*/ 	.short	0x0003
        /*0042*/ 	.short	0x0014
        /*0044*/ 	.byte	0x00, 0xf0, 0x11, 0x00


	//----- nvinfo : EIATTR_KPARAM_INFO
	.align		4
.L_195:
        /*0048*/ 	.byte	0x04, 0x17
        /*004a*/ 	.short	(.L_197 - .L_196)
.L_196:
        /*004c*/ 	.word	0x00000000
        /*0050*/ 	.short	0x0002
        /*0052*/ 	.short	0x0010
        /*0054*/ 	.byte	0x00, 0xf0, 0x11, 0x00


	//----- nvinfo : EIATTR_KPARAM_INFO
	.align		4
.L_197:
        /*0058*/ 	.byte	0x04, 0x17
        /*005a*/ 	.short	(.L_199 - .L_198)
.L_198:
        /*005c*/ 	.word	0x00000000
        /*0060*/ 	.short	0x0001
        /*0062*/ 	.short	0x0008
        /*0064*/ 	.byte	0x00, 0xf5, 0x21, 0x00


	//----- nvinfo : EIATTR_KPARAM_INFO
	.align		4
.L_199:
        /*0068*/ 	.byte	0x04, 0x17
        /*006a*/ 	.short	(.L_201 - .L_200)
.L_200:
        /*006c*/ 	.word	0x00000000
        /*0070*/ 	.short	0x0000
        /*0072*/ 	.short	0x0000
        /*0074*/ 	.byte	0x00, 0xf0, 0x11, 0x00


	//----- nvinfo : EIATTR_SPARSE_MMA_MASK
	.align		4
.L_201:
        /*0078*/ 	.byte	0x03, 0x50
        /*007a*/ 	.short	0x0000


	//----- nvinfo : EIATTR_MAXREG_COUNT
	.align		4
        /*007c*/ 	.byte	0x03, 0x1b
        /*007e*/ 	.short	0x00ff


	//----- nvinfo : EIATTR_MERCURY_ISA_VERSION
	.align		4
        /*0080*/ 	.byte	0x03, 0x5f
        /*0082*/ 	.short	0x0101


	//----- nvinfo : EIATTR_VRC_CTA_INIT_COUNT
	.align		4
        /*0084*/ 	.byte	0x02, 0x4a
	.zero		1
	.zero		1


	//----- nvinfo : EIATTR_EXIT_INSTR_OFFSETS
	.align		4
        /*0088*/ 	.byte	0x04, 0x1c
        /*008a*/ 	.short	(.L_203 - .L_202)


	//   ....[0]....
.L_202:
        /*008c*/ 	.word	0x000000a0


	//   ....[1]....
        /*0090*/ 	.word	0x00000160


	//----- nvinfo : EIATTR_CBANK_PARAM_SIZE
	.align		4
.L_203:
        /*0094*/ 	.byte	0x03, 0x19
        /*0096*/ 	.short	0x0028


	//----- nvinfo : EIATTR_PARAM_CBANK
	.align		4
        /*0098*/ 	.byte	0x04, 0x0a
        /*009a*/ 	.short	(.L_205 - .L_204)
	.align		4
.L_204:
        /*009c*/ 	.word	index@(.nv.constant0.copy_kernel)
        /*00a0*/ 	.short	0x0380
        /*00a2*/ 	.short	0x0028


	//----- nvinfo : EIATTR_SW_WAR
	.align		4
.L_205:
        /*00a4*/ 	.byte	0x04, 0x36
        /*00a6*/ 	.short	(.L_207 - .L_206)
.L_206:
        /*00a8*/ 	.word	0x00000008
.L_207:


//--------------------- .nv.callgraph             --------------------------
	.section	.nv.callgraph,"",@"SHT_CUDA_CALLGRAPH"
	.align	4
	.sectionentsize	8
	.align		4
        /*0000*/ 	.word	0x00000000
	.align		4
        /*0004*/ 	.word	0xffffffff
	.align		4
        /*0008*/ 	.word	0x00000000
	.align		4
        /*000c*/ 	.word	0xfffffffe
	.align		4
        /*0010*/ 	.word	0x00000000
	.align		4
        /*0014*/ 	.word	0xfffffffd
	.align		4
        /*0018*/ 	.word	0x00000000
	.align		4
        /*001c*/ 	.word	0xfffffffc


//--------------------- .text.scal_add_kernel     --------------------------
	.section	.text.scal_add_kernel,"ax",@progbits
	.align	128
        .global         scal_add_kernel
        .type           scal_add_kernel,@function
        .size           scal_add_kernel,(.L_x_10 - scal_add_kernel)
        .other          scal_add_kernel,@"STO_CUDA_ENTRY STV_DEFAULT"
scal_add_kernel:
.text.scal_add_kernel:
[----:B------:R-:W-:Y:S01]  /*0000*/  LDC R1, c[0x0][0x37c] ;  /* 0x0000df00ff017b82 */ /* 0x000fe20000000800 */
[----:B------:R-:W0:Y:S07]  /*0010*/  S2R R3, SR_TID.X ;  /* 0x0000000000037919 */ /* 0x000e2e0000002100 */
[----:B------:R-:W-:Y:S01]  /*0020*/  S2UR UR4, SR_CTAID.X ;  /* 0x00000000000479c3 */ /* 0x000fe20000002500 */
[----:B------:R-:W1:Y:S01]  /*0030*/  LDCU UR6, c[0x0][0x370] ;  /* 0x00006e00ff0677ac */ /* 0x000e620008000800 */
[----:B------:R-:W2:Y:S06]  /*0040*/  LDCU UR7, c[0x0][0x380] ;  /* 0x00007000ff0777ac */ /* 0x000eac0008000800 */
[----:B------:R-:W1:Y:S08]  /*0050*/  S2UR UR5, SR_CTAID.Y ;  /* 0x00000000000579c3 */ /* 0x000e700000002600 */
[----:B------:R-:W0:Y:S01]  /*0060*/  LDC R0, c[0x0][0x360] ;  /* 0x0000d800ff007b82 */ /* 0x000e220000000800 */
[----:B-1----:R-:W-:-:S06]  /*0070*/  UIMAD UR4, UR5, UR6, UR4 ;  /* 0x00000006050472a4 */ /* 0x002fcc000f8e0204 */
[----:B0-----:R-:W-:-:S05]  /*0080*/  IMAD R0, R0, UR4, R3 ;  /* 0x0000000400007c24 */ /* 0x001fca000f8e0203 */
[----:B--2---:R-:W-:-:S13]  /*0090*/  ISETP.GE.AND P0, PT, R0, UR7, PT ;  /* 0x0000000700007c0c */ /* 0x004fda000bf06270 */
[----:B------:R-:W-:Y:S05]  /*00a0*/  @P0 EXIT ;  /* 0x000000000000094d */ /* 0x000fea0003800000 */
[----:B------:R-:W0:Y:S01]  /*00b0*/  LDC.64 R4, c[0x0][0x398] ;  /* 0x0000e600ff047b82 */ /* 0x000e220000000a00 */
[----:B------:R-:W1:Y:S01]  /*00c0*/  LDCU.64 UR4, c[0x0][0x358] ;  /* 0x00006b00ff0477ac */ /* 0x000e620008000a00 */
[----:B------:R-:W2:Y:S06]  /*00d0*/  LDCU UR6, c[0x0][0x384] ;  /* 0x00007080ff0677ac */ /* 0x000eac0008000800 */
[----:B------:R-:W3:Y:S08]  /*00e0*/  LDC.64 R2, c[0x0][0x390] ;  /* 0x0000e400ff027b82 */ /* 0x000ef00000000a00 */
[----:B------:R-:W4:Y:S01]  /*00f0*/  LDC.64 R6, c[0x0][0x3a8] ;  /* 0x0000ea00ff067b82 */ /* 0x000f220000000a00 */
[----:B0-----:R-:W-:-:S07]  /*0100*/  IMAD R5, R0, R5, R4 ;  /* 0x0000000500057224 */ /* 0x001fce00078e0204 */
[----:B------:R-:W2:Y:S01]  /*0110*/  LDC R9, c[0x0][0x388] ;  /* 0x0000e200ff097b82 */ /* 0x000ea20000000800 */
[----:B---3--:R-:W-:-:S07]  /*0120*/  IMAD.WIDE R2, R5, 0x4, R2 ;  /* 0x0000000405027825 */ /* 0x008fce00078e0202 */
[----:B------:R-:W0:Y:S01]  /*0130*/  LDC.64 R4, c[0x0][0x3a0] ;  /* 0x0000e800ff047b82 */ /* 0x000e220000000a00 */
[----:B-1----:R-:W2:Y:S01]  /*0140*/  LDG.E R2, desc[UR4][R2.64] ;  /* 0x0000000402027981 */ /* 0x002ea2000c1e1900 */
[----:B----4-:R-:W-:-:S04]  /*0150*/  IMAD R7, R0, R7, R6 ;  /* 0x0000000700077224 */ /* 0x010fc800078e0206 */
[----:B0-----:R-:W-:-:S04]  /*0160*/  IMAD.WIDE R4, R7, 0x4, R4 ;  /* 0x0000000407047825 */ /* 0x001fc800078e0204 */
[----:B--2---:R-:W-:-:S05]  /*0170*/  FFMA R7, R2, UR6, R9 ;  /* 0x0000000602077c23 */ /* 0x004fca0008000009 */
[----:B------:R-:W-:Y:S01]  /*0180*/  STG.E desc[UR4][R4.64], R7 ;  /* 0x0000000704007986 */ /* 0x000fe2000c101904 */
[----:B------:R-:W-:Y:S05]  /*0190*/  EXIT ;  /* 0x000000000000794d */ /* 0x000fea0003800000 */
.L_x_0:
[----:B------:R-:W-:-:S00]  /*01a0*/  BRA `(.L_x_0) ;  /* 0xfffffffc00fc7947 */ /* 0x000fc0000383ffff */
[----:B------:R-:W-:-:S00]  /*01b0*/  NOP ;  /* 0x0000000000007918 */ /* 0x000fc00000000000 */
        /* <DEDUP_REMOVED lines=12> */
.L_x_10:


//--------------------- .text.axpy_kernel         --------------------------
	.section	.text.axpy_kernel,"ax",@progbits
	.align	128
        .global         axpy_kernel
        .type           axpy_kernel,@function
        .size           axpy_kernel,(.L_x_11 - axpy_kernel)
        .other          axpy_kernel,@"STO_CUDA_ENTRY STV_DEFAULT"
axpy_kernel:
.text.axpy_kernel:
        /* <DEDUP_REMOVED lines=15> */
[----:B------:R-:W4:Y:S08]  /*00f0*/  LDC.64 R2, c[0x0][0x388] ;  /* 0x0000e200ff027b82 */ /* 0x000f300000000a00 */
[----:B------:R-:W5:Y:S01]  /*0100*/  LDC.64 R4, c[0x0][0x398] ;  /* 0x0000e600ff047b82 */ /* 0x000f620000000a00 */
[----:B0-----:R-:W-:-:S02]  /*0110*/  IMAD R7, R0, R7, R6 ;  /* 0x0000000700077224 */ /* 0x001fc400078e0206 */
[----:B---3--:R-:W-:Y:S02]  /*0120*/  IMAD R9, R0, R9, R8 ;  /* 0x0000000900097224 */ /* 0x008fe400078e0208 */
[----:B----4-:R-:W-:-:S06]  /*0130*/  IMAD.WIDE R2, R7, 0x4, R2 ;  /* 0x0000000407027825 */ /* 0x010fcc00078e0202 */
[----:B-1----:R-:W2:Y:S01]  /*0140*/  LDG.E R2, desc[UR4][R2.64] ;  /* 0x0000000402027981 */ /* 0x002ea2000c1e1900 */
[----:B-----5:R-:W-:-:S05]  /*0150*/  IMAD.WIDE R4, R9, 0x4, R4 ;  /* 0x0000000409047825 */ /* 0x020fca00078e0204 */
[----:B------:R-:W2:Y:S02]  /*0160*/  LDG.E R7, desc[UR4][R4.64] ;  /* 0x0000000404077981 */ /* 0x000ea4000c1e1900 */
[----:B--2---:R-:W-:-:S05]  /*0170*/  FFMA R7, R2, UR6, R7 ;  /* 0x0000000602077c23 */ /* 0x004fca0008000007 */
[----:B------:R-:W-:Y:S01]  /*0180*/  STG.E desc[UR4][R4.64], R7 ;  /* 0x0000000704007986 */ /* 0x000fe2000c101904 */
[----:B------:R-:W-:Y:S05]  /*0190*/  EXIT ;  /* 0x000000000000794d */ /* 0x000fea0003800000 */
.L_x_1:
        /* <DEDUP_REMOVED lines=14> */
.L_x_11:


//--------------------- .text.pow_kernel          --------------------------
	.section	.text.pow_kernel,"ax",@progbits
	.align	128
        .global         pow_kernel
        .type           pow_kernel,@function
        .size           pow_kernel,(.L_x_12 - pow_kernel)
        .other          pow_kernel,@"STO_CUDA_ENTRY STV_DEFAULT"
pow_kernel:
.text.pow_kernel:
        /* <DEDUP_REMOVED lines=12> */
[----:B------:R-:W1:Y:S01]  /*00c0*/  LDCU UR6, c[0x0][0x390] ;  /* 0x00007200ff0677ac */ /* 0x000e620008000800 */
[----:B------:R-:W2:Y:S01]  /*00d0*/  LDCU.64 UR4, c[0x0][0x358] ;  /* 0x00006b00ff0477ac */ /* 0x000ea20008000a00 */
[----:B-1----:R-:W-:-:S04]  /*00e0*/  IMAD R5, R0, UR6, RZ ;  /* 0x0000000600057c24 */ /* 0x002fc8000f8e02ff */
[----:B0-----:R-:W-:-:S06]  /*00f0*/  IMAD.WIDE R2, R5, 0x4, R2 ;  /* 0x0000000405027825 */ /* 0x001fcc00078e0202 */
[----:B--2---:R-:W2:Y:S01]  /*0100*/  LDG.E R2, desc[UR4][R2.64] ;  /* 0x0000000402027981 */ /* 0x004ea2000c1e1900 */
[----:B------:R-:W-:Y:S01]  /*0110*/  HFMA2 R9, -RZ, RZ, 0.771484375, 0.21533203125 ;  /* 0x3a2c32e4ff097431 */ /* 0x000fe200000001ff */
[----:B------:R-:W-:Y:S01]  /*0120*/  BSSY.RECONVERGENT B0, `(.L_x_2) ;  /* 0x000005a000007945 */ /* 0x000fe20003800200 */
[C---:B--2---:R-:W-:Y:S01]  /*0130*/  FMUL R5, |R2|.reuse, 16777216 ;  /* 0x4b80000002057820 */ /* 0x044fe20000400200 */
[----:B------:R-:W-:-:S04]  /*0140*/  FSETP.GEU.AND P0, PT, |R2|, 1.175494350822287508e-38, PT ;  /* 0x008000000200780b */ /* 0x000fc80003f0e200 */
[----:B------:R-:W-:Y:S02]  /*0150*/  FSEL R5, R5, |R2|, !P0 ;  /* 0x4000000205057208 */ /* 0x000fe40004000000 */
[----:B------:R-:W-:Y:S02]  /*0160*/  FSEL R3, RZ, -24, P0 ;  /* 0xc1c00000ff037808 */ /* 0x000fe40000000000 */
[----:B------:R-:W-:-:S04]  /*0170*/  IADD3 R4, PT, PT, R5, -0x3f3504f3, RZ ;  /* 0xc0cafb0d05047810 */ /* 0x000fc80007ffe0ff */
[----:B------:R-:W-:-:S04]  /*0180*/  LOP3.LUT R4, R4, 0xff800000, RZ, 0xc0, !PT ;  /* 0xff80000004047812 */ /* 0x000fc800078ec0ff */
[-C--:B------:R-:W-:Y:S02]  /*0190*/  IADD3 R5, PT, PT, R5, -R4.reuse, RZ ;  /* 0x8000000405057210 */ /* 0x080fe40007ffe0ff */
[----:B------:R-:W-:-:S03]  /*01a0*/  I2FP.F32.S32 R4, R4 ;  /* 0x0000000400047245 */ /* 0x000fc60000201400 */
[C---:B------:R-:W-:Y:S01]  /*01b0*/  FADD R6, R5.reuse, 1 ;  /* 0x3f80000005067421 */ /* 0x040fe20000000000 */
[----:B------:R-:W-:Y:S01]  /*01c0*/  FADD R5, R5, -1 ;  /* 0xbf80000005057421 */ /* 0x000fe20000000000 */
[----:B------:R-:W-:-:S03]  /*01d0*/  FFMA R3, R4, 1.1920928955078125e-07, R3 ;  /* 0x3400000004037823 */ /* 0x000fc60000000003 */
[----:B------:R-:W-:Y:S01]  /*01e0*/  FADD R7, R5, R5 ;  /* 0x0000000505077221 */ /* 0x000fe20000000000 */
[----:B------:R-:W0:Y:S03]  /*01f0*/  MUFU.RCP R6, R6 ;  /* 0x0000000600067308 */ /* 0x000e260000001000 */
[----:B0-----:R-:W-:-:S04]  /*0200*/  FMUL R8, R6, R7 ;  /* 0x0000000706087220 */ /* 0x001fc80000400000 */
[----:B------:R-:W-:Y:S01]  /*0210*/  FADD R7, R5, -R8 ;  /* 0x8000000805077221 */ /* 0x000fe20000000000 */
[CC--:B------:R-:W-:Y:S01]  /*0220*/  FMUL R4, R8.reuse, R8.reuse ;  /* 0x0000000808047220 */ /* 0x0c0fe20000400000 */
[----:B------:R-:W-:Y:S02]  /*0230*/  FFMA R12, R8, 1.4426950216293334961, R3 ;  /* 0x3fb8aa3b080c7823 */ /* 0x000fe40000000003 */
[----:B------:R-:W-:Y:S01]  /*0240*/  FADD R10, R7, R7 ;  /* 0x00000007070a7221 */ /* 0x000fe20000000000 */
[C---:B------:R-:W-:Y:S01]  /*0250*/  FFMA R7, R4.reuse, R9, 0.0032181653659790754318 ;  /* 0x3b52e7db04077423 */ /* 0x040fe20000000009 */
[----:B------:R-:W-:Y:S02]  /*0260*/  FADD R9, R3, -R12 ;  /* 0x8000000c03097221 */ /* 0x000fe40000000000 */
[----:B------:R-:W-:Y:S01]  /*0270*/  FFMA R5, R5, -R8, R10 ;  /* 0x8000000805057223 */ /* 0x000fe2000000000a */
[----:B------:R-:W-:Y:S01]  /*0280*/  FFMA R7, R4, R7, 0.018033718690276145935 ;  /* 0x3c93bb7304077423 */ /* 0x000fe20000000007 */
[----:B------:R-:W0:Y:S02]  /*0290*/  LDC R3, c[0x0][0x384] ;  /* 0x0000e100ff037b82 */ /* 0x000e240000000800 */
[----:B------:R-:W-:Y:S01]  /*02a0*/  FMUL R5, R6, R5 ;  /* 0x0000000506057220 */ /* 0x000fe20000400000 */
[----:B------:R-:W-:Y:S01]  /*02b0*/  FFMA R6, R8, 1.4426950216293334961, R9 ;  /* 0x3fb8aa3b08067823 */ /* 0x000fe20000000009 */
[----:B------:R-:W-:-:S03]  /*02c0*/  FFMA R7, R4, R7, 0.12022458761930465698 ;  /* 0x3df6384f04077423 */ /* 0x000fc60000000007 */
[----:B------:R-:W-:Y:S01]  /*02d0*/  FFMA R9, R5, 1.4426950216293334961, R6 ;  /* 0x3fb8aa3b05097823 */ /* 0x000fe20000000006 */
[----:B------:R-:W-:-:S03]  /*02e0*/  FMUL R7, R4, R7 ;  /* 0x0000000704077220 */ /* 0x000fc60000400000 */
[----:B------:R-:W-:Y:S01]  /*02f0*/  FFMA R4, R8, 1.9251366722983220825e-08, R9 ;  /* 0x32a55e3408047823 */ /* 0x000fe20000000009 */
[----:B------:R-:W-:Y:S01]  /*0300*/  FMUL R6, R7, 3 ;  /* 0x4040000007067820 */ /* 0x000fe20000400000 */
[----:B------:R-:W-:-:S03]  /*0310*/  MOV R9, 0x391fcb8e ;  /* 0x391fcb8e00097802 */ /* 0x000fc60000000f00 */
[----:B------:R-:W-:-:S04]  /*0320*/  FFMA R4, R5, R6, R4 ;  /* 0x0000000605047223 */ /* 0x000fc80000000004 */
[----:B------:R-:W-:-:S04]  /*0330*/  FFMA R7, R8, R7, R4 ;  /* 0x0000000708077223 */ /* 0x000fc80000000004 */
[----:B------:R-:W-:-:S04]  /*0340*/  FADD R4, R12, R7 ;  /* 0x000000070c047221 */ /* 0x000fc80000000000 */
[----:B0-----:R-:W-:Y:S01]  /*0350*/  FMUL R5, R4, R3 ;  /* 0x0000000304057220 */ /* 0x001fe20000400000 */
[----:B------:R-:W-:-:S03]  /*0360*/  FADD R12, -R12, R4 ;  /* 0x000000040c0c7221 */ /* 0x000fc60000000100 */
[----:B------:R-:W0:Y:S01]  /*0370*/  FRND R6, R5 ;  /* 0x0000000500067307 */ /* 0x000e220000201000 */
[----:B------:R-:W-:Y:S01]  /*0380*/  FADD R12, R7, -R12 ;  /* 0x8000000c070c7221 */ /* 0x000fe20000000000 */
[-C--:B------:R-:W-:Y:S01]  /*0390*/  FFMA R7, R4, R3.reuse, -R5 ;  /* 0x0000000304077223 */ /* 0x080fe20000000805 */
[C---:B------:R-:W-:Y:S02]  /*03a0*/  FSETP.GT.AND P1, PT, |R5|.reuse, 152, PT ;  /* 0x431800000500780b */ /* 0x040fe40003f24200 */
[C---:B------:R-:W-:Y:S01]  /*03b0*/  FSETP.GEU.AND P2, PT, R5.reuse, RZ, PT ;  /* 0x000000ff0500720b */ /* 0x040fe20003f4e000 */
[----:B------:R-:W-:Y:S02]  /*03c0*/  FFMA R7, R12, R3, R7 ;  /* 0x000000030c077223 */ /* 0x000fe40000000007 */
[----:B------:R1:W2:Y:S01]  /*03d0*/  F2I.NTZ R8, R5 ;  /* 0x0000000500087305 */ /* 0x0002a20000203100 */
[----:B0-----:R-:W-:Y:S01]  /*03e0*/  FADD R4, R5, -R6 ;  /* 0x8000000605047221 */ /* 0x001fe20000000000 */
[----:B------:R-:W-:Y:S01]  /*03f0*/  FSETP.GT.AND P0, PT, R6, RZ, PT ;  /* 0x000000ff0600720b */ /* 0x000fe20003f04000 */
[----:B-1----:R-:W-:-:S02]  /*0400*/  HFMA2 R5, -RZ, RZ, 1.875, 0 ;  /* 0x3f800000ff057431 */ /* 0x002fc400000001ff */
[----:B------:R-:W-:-:S04]  /*0410*/  FADD R4, R7, R4 ;  /* 0x0000000407047221 */ /* 0x000fc80000000000 */
[----:B------:R-:W-:Y:S01]  /*0420*/  FFMA R7, R4, R9, 0.0013391353422775864601 ;  /* 0x3aaf85ed04077423 */ /* 0x000fe20000000009 */
[----:B------:R-:W-:Y:S02]  /*0430*/  SEL R9, RZ, 0x83000000, P0 ;  /* 0x83000000ff097807 */ /* 0x000fe40000000000 */
[----:B------:R-:W-:Y:S01]  /*0440*/  FSETP.NEU.AND P0, PT, R2, 1, PT ;  /* 0x3f8000000200780b */ /* 0x000fe20003f0d000 */
[C---:B------:R-:W-:Y:S01]  /*0450*/  FFMA R7, R4.reuse, R7, 0.0096188392490148544312 ;  /* 0x3c1d985604077423 */ /* 0x040fe20000000007 */
[----:B------:R-:W-:Y:S02]  /*0460*/  IADD3 R6, PT, PT, R9, 0x7f000000, RZ ;  /* 0x7f00000009067810 */ /* 0x000fe40007ffe0ff */
[----:B------:R-:W-:Y:S01]  /*0470*/  FSETP.EQ.OR P0, PT, R3, RZ, !P0 ;  /* 0x000000ff0300720b */ /* 0x000fe20004702400 */
[----:B------:R-:W-:Y:S01]  /*0480*/  FFMA R7, R4, R7, 0.055503588169813156128 ;  /* 0x3d6357bb04077423 */ /* 0x000fe20000000007 */
[----:B--2---:R-:W-:-:S03]  /*0490*/  LEA R9, R8, -R9, 0x17 ;  /* 0x8000000908097211 */ /* 0x004fc600078eb8ff */
[----:B------:R-:W-:-:S04]  /*04a0*/  FFMA R7, R4, R7, 0.24022644758224487305 ;  /* 0x3e75fdec04077423 */ /* 0x000fc80000000007 */
[----:B------:R-:W-:-:S04]  /*04b0*/  FFMA R7, R4, R7, 0.69314718246459960938 ;  /* 0x3f31721804077423 */ /* 0x000fc80000000007 */
[----:B------:R-:W-:-:S04]  /*04c0*/  FFMA R7, R4, R7, 1 ;  /* 0x3f80000004077423 */ /* 0x000fc80000000007 */
[----:B------:R-:W-:-:S04]  /*04d0*/  FMUL R6, R7, R6 ;  /* 0x0000000607067220 */ /* 0x000fc80000400000 */
[----:B------:R-:W-:Y:S01]  /*04e0*/  FMUL R6, R6, R9 ;  /* 0x0000000906067220 */ /* 0x000fe20000400000 */
[----:B------:R-:W-:Y:S01]  /*04f0*/  @P1 FSEL R6, RZ, +INF , !P2 ;  /* 0x7f800000ff061808 */ /* 0x000fe20005000000 */
[----:B------:R-:W-:Y:S06]  /*0500*/  @P0 BRA `(.L_x_3) ;  /* 0x00000000006c0947 */ /* 0x000fec0003800000 */
[----:B------:R-:W-:-:S04]  /*0510*/  FSETP.NAN.AND P0, PT, |R3|, |R3|, PT ;  /* 0x400000030300720b */ /* 0x000fc80003f08200 */
[----:B------:R-:W-:-:S13]  /*0520*/  FSETP.NUM.AND P0, PT, |R2|, |R2|, !P0 ;  /* 0x400000020200720b */ /* 0x000fda0004707200 */
[----:B------:R-:W-:Y:S01]  /*0530*/  @!P0 FADD R5, R2, R3 ;  /* 0x0000000302058221 */ /* 0x000fe20000000000 */
[----:B------:R-:W-:Y:S06]  /*0540*/  @!P0 BRA `(.L_x_3) ;  /* 0x00000000005c8947 */ /* 0x000fec0003800000 */
[----:B------:R-:W-:Y:S01]  /*0550*/  FMUL R7, R3, 0.5 ;  /* 0x3f00000003077820 */ /* 0x000fe20000400000 */
[----:B------:R-:W-:-:S04]  /*0560*/  FSETP.NEU.AND P0, PT, |R2|, +INF , PT ;  /* 0x7f8000000200780b */ /* 0x000fc80003f0d200 */
[----:B------:R-:W-:Y:S01]  /*0570*/  FSETP.NEU.AND P0, PT, R2, RZ, P0 ;  /* 0x000000ff0200720b */ /* 0x000fe2000070d000 */
[----:B------:R-:W0:Y:S03]  /*0580*/  FRND.TRUNC R7, R7 ;  /* 0x0000000700077307 */ /* 0x000e26000020d000 */
[----:B------:R-:W-:Y:S01]  /*0590*/  FSETP.GEU.OR P1, PT, R3, RZ, P0 ;  /* 0x000000ff0300720b */ /* 0x000fe2000072e400 */
[----:B0-----:R-:W-:-:S04]  /*05a0*/  FADD R4, R7, R7 ;  /* 0x0000000707047221 */ /* 0x001fc80000000000 */
[----:B------:R-:W-:-:S04]  /*05b0*/  FADD R8, -R4, R3 ;  /* 0x0000000304087221 */ /* 0x000fc80000000100 */
[----:B------:R-:W-:Y:S01]  /*05c0*/  @!P0 FADD R4, R2, R2 ;  /* 0x0000000202048221 */ /* 0x000fe20000000000 */
[----:B------:R-:W-:-:S04]  /*05d0*/  FSETP.NEU.AND P2, PT, |R8|, 1, !P0 ;  /* 0x3f8000000800780b */ /* 0x000fc8000474d200 */
[----:B------:R-:W-:-:S09]  /*05e0*/  @!P1 LOP3.LUT R4, R4, 0x7f800000, RZ, 0x3c, !PT ;  /* 0x7f80000004049812 */ /* 0x000fd200078e3cff */
[----:B------:R-:W-:-:S04]  /*05f0*/  @P2 LOP3.LUT R4, R4, 0x7fffffff, RZ, 0xc0, !PT ;  /* 0x7fffffff04042812 */ /* 0x000fc800078ec0ff */
[----:B------:R-:W-:Y:S01]  /*0600*/  @!P0 MOV R5, R4 ;  /* 0x0000000400058202 */ /* 0x000fe20000000f00 */
[----:B------:R-:W-:Y:S06]  /*0610*/  @!P0 BRA `(.L_x_3) ;  /* 0x0000000000288947 */ /* 0x000fec0003800000 */
[----:B------:R-:W-:Y:S02]  /*0620*/  FSETP.NEU.AND P0, PT, |R3|, +INF , PT ;  /* 0x7f8000000300780b */ /* 0x000fe40003f0d200 */
[----:B------:R-:W-:-:S13]  /*0630*/  FSETP.EQ.AND P1, PT, R2, -1, PT ;  /* 0xbf8000000200780b */ /* 0x000fda0003f22000 */
[----:B------:R-:W-:Y:S05]  /*0640*/  @!P0 BRA P1, `(.L_x_3) ;  /* 0x00000000001c8947 */ /* 0x000fea0000800000 */
[----:B------:R-:W-:Y:S02]  /*0650*/  FSETP.GEU.AND P1, PT, R2, RZ, PT ;  /* 0x000000ff0200720b */ /* 0x000fe40003f2e000 */
[----:B------:R-:W-:-:S11]  /*0660*/  MOV R5, R6 ;  /* 0x0000000600057202 */ /* 0x000fd60000000f00 */
[----:B------:R-:W0:Y:S01]  /*0670*/  @!P1 FRND.FLOOR R2, R3 ;  /* 0x0000000300029307 */ /* 0x000e220000205000 */
[----:B------:R-:W-:Y:S02]  /*0680*/  @!P1 FSETP.NEU.AND P2, PT, |R8|, 1, PT ;  /* 0x3f8000000800980b */ /* 0x000fe40003f4d200 */
[----:B0-----:R-:W-:Y:S02]  /*0690*/  @!P1 FSETP.NEU.AND P0, PT, R2, R3, PT ;  /* 0x000000030200920b */ /* 0x001fe40003f0d000 */
[----:B------:R-:W-:-:S04]  /*06a0*/  @!P1 FSEL R2, R6, -R6, P2 ;  /* 0x8000000606029208 */ /* 0x000fc80001000000 */
[----:B------:R-:W-:-:S07]  /*06b0*/  @!P1 FSEL R5, R2, +QNAN , !P0 ;  /* 0x7fffffff02059808 */ /* 0x000fce0004000000 */
.L_x_3:
[----:B------:R-:W-:Y:S05]  /*06c0*/  BSYNC.RECONVERGENT B0 ;  /* 0x0000000000007941 */ /* 0x000fea0003800200 */
.L_x_2:
[----:B------:R-:W0:Y:S01]  /*06d0*/  LDC.64 R2, c[0x0][0x398] ;  /* 0x0000e600ff027b82 */ /* 0x000e220000000a00 */
[----:B------:R-:W1:Y:S02]  /*06e0*/  LDCU UR6, c[0x0][0x3a0] ;  /* 0x00007400ff0677ac */ /* 0x000e640008000800 */
[----:B-1----:R-:W-:-:S04]  /*06f0*/  IMAD R7, R0, UR6, RZ ;  /* 0x0000000600077c24 */ /* 0x002fc8000f8e02ff */
[----:B0-----:R-:W-:-:S05]  /*0700*/  IMAD.WIDE R2, R7, 0x4, R2 ;  /* 0x0000000407027825 */ /* 0x001fca00078e0202 */
[----:B------:R-:W-:Y:S01]  /*0710*/  STG.E desc[UR4][R2.64], R5 ;  /* 0x0000000502007986 */ /* 0x000fe2000c101904 */
[----:B------:R-:W-:Y:S05]  /*0720*/  EXIT ;  /* 0x000000000000794d */ /* 0x000fea0003800000 */
.L_x_4:
        /* <DEDUP_REMOVED lines=13> */
.L_x_12:


//--------------------- .text.scal_kernel         --------------------------
	.section	.text.scal_kernel,"ax",@progbits
	.align	128
        .global         scal_kernel
        .type           scal_kernel,@function
        .size           scal_kernel,(.L_x_13 - scal_kernel)
        .other          scal_kernel,@"STO_CUDA_ENTRY STV_DEFAULT"
scal_kernel:
.text.scal_kernel:
        /* <DEDUP_REMOVED lines=14> */
[----:B-1----:R-:W-:Y:S01]  /*00e0*/  IMAD R5, R0, UR6, RZ ;  /* 0x0000000600057c24 */ /* 0x002fe2000f8e02ff */
[----:B------:R-:W1:Y:S03]  /*00f0*/  LDCU UR6, c[0x0][0x384] ;  /* 0x00007080ff0677ac */ /* 0x000e660008000800 */
[----:B0-----:R-:W-:-:S05]  /*0100*/  IMAD.WIDE R2, R5, 0x4, R2 ;  /* 0x0000000405027825 */ /* 0x001fca00078e0202 */
[----:B--2---:R-:W1:Y:S02]  /*0110*/  LDG.E R0, desc[UR4][R2.64] ;  /* 0x0000000402007981 */ /* 0x004e64000c1e1900 */
[----:B-1----:R-:W-:-:S05]  /*0120*/  FMUL R5, R0, UR6 ;  /* 0x0000000600057c20 */ /* 0x002fca0008400000 */
[----:B------:R-:W-:Y:S01]  /*0130*/  STG.E desc[UR4][R2.64], R5 ;  /* 0x0000000502007986 */ /* 0x000fe2000c101904 */
[----:B------:R-:W-:Y:S05]  /*0140*/  EXIT ;  /* 0x000000000000794d */ /* 0x000fea0003800000 */
.L_x_5:
        /* <DEDUP_REMOVED lines=11> */
.L_x_13:


//--------------------- .text.add_kernel          --------------------------
	.section	.text.add_kernel,"ax",@progbits
	.align	128
        .global         add_kernel
        .type           add_kernel,@function
        .size           add_kernel,(.L_x_14 - add_kernel)
        .other          add_kernel,@"STO_CUDA_ENTRY STV_DEFAULT"
add_kernel:
.text.add_kernel:
        /* <DEDUP_REMOVED lines=18> */
[----:B-1----:R-:W-:-:S05]  /*0120*/  FADD R5, R0, UR6 ;  /* 0x0000000600057e21 */ /* 0x002fca0008000000 */
[----:B------:R-:W-:Y:S01]  /*0130*/  STG.E desc[UR4][R2.64], R5 ;  /* 0x0000000502007986 */ /* 0x000fe2000c101904 */
[----:B------:R-:W-:Y:S05]  /*0140*/  EXIT ;  /* 0x000000000000794d */ /* 0x000fea0003800000 */
.L_x_6:
        /* <DEDUP_REMOVED lines=11> */
.L_x_14:


//--------------------- .text.mul_kernel          --------------------------
	.section	.text.mul_kernel,"ax",@progbits
	.align	128
        .global         mul_kernel
        .type           mul_kernel,@function
        .size           mul_kernel,(.L_x_15 - mul_kernel)
        .other          mul_kernel,@"STO_CUDA_ENTRY STV_DEFAULT"
mul_kernel:
.text.mul_kernel:
        /* <DEDUP_REMOVED lines=13> */
[----:B------:R-:W2:Y:S06]  /*00d0*/  LDCU UR7, c[0x0][0x3a0] ;  /* 0x00007400ff0777ac */ /* 0x000eac0008000800 */
[----:B------:R-:W3:Y:S01]  /*00e0*/  LDC.64 R4, c[0x0][0x398] ;  /* 0x0000e600ff047b82 */ /* 0x000ee20000000a00 */
[----:B------:R-:W4:Y:S01]  /*00f0*/  LDCU.64 UR4, c[0x0][0x358] ;  /* 0x00006b00ff0477ac */ /* 0x000f220008000a00 */
[----:B-1----:R-:W-:-:S02]  /*0100*/  IMAD R7, R0, UR6, RZ ;  /* 0x0000000600077c24 */ /* 0x002fc4000f8e02ff */
[----:B--2---:R-:W-:Y:S02]  /*0110*/  IMAD R9, R0, UR7, RZ ;  /* 0x0000000700097c24 */ /* 0x004fe4000f8e02ff */
[----:B0-----:R-:W-:-:S06]  /*0120*/  IMAD.WIDE R2, R7, 0x4, R2 ;  /* 0x0000000407027825 */ /* 0x001fcc00078e0202 */
[----:B----4-:R-:W2:Y:S01]  /*0130*/  LDG.E R2, desc[UR4][R2.64] ;  /* 0x0000000402027981 */ /* 0x010ea2000c1e1900 */
[----:B---3--:R-:W-:-:S05]  /*0140*/  IMAD.WIDE R4, R9, 0x4, R4 ;  /* 0x0000000409047825 */ /* 0x008fca00078e0204 */
[----:B------:R-:W2:Y:S02]  /*0150*/  LDG.E R7, desc[UR4][R4.64] ;  /* 0x0000000404077981 */ /* 0x000ea4000c1e1900 */
[----:B--2---:R-:W-:-:S05]  /*0160*/  FMUL R7, R2, R7 ;  /* 0x0000000702077220 */ /* 0x004fca0000400000 */
[----:B------:R-:W-:Y:S01]  /*0170*/  STG.E desc[UR4][R4.64], R7 ;  /* 0x0000000704007986 */ /* 0x000fe2000c101904 */
[----:B------:R-:W-:Y:S05]  /*0180*/  EXIT ;  /* 0x000000000000794d */ /* 0x000fea0003800000 */
.L_x_7:
        /* <DEDUP_REMOVED lines=15> */
.L_x_15:


//--------------------- .text.fill_kernel         --------------------------
	.section	.text.fill_kernel,"ax",@progbits
	.align	128
        .global         fill_kernel
        .type           fill_kernel,@function
        .size           fill_kernel,(.L_x_16 - fill_kernel)
        .other          fill_kernel,@"STO_CUDA_ENTRY STV_DEFAULT"
fill_kernel:
.text.fill_kernel:
        /* <DEDUP_REMOVED lines=13> */
[----:B------:R-:W2:Y:S06]  /*00d0*/  LDCU.64 UR4, c[0x0][0x358] ;  /* 0x00006b00ff0477ac */ /* 0x000eac0008000a00 */
[----:B------:R-:W2:Y:S01]  /*00e0*/  LDC R7, c[0x0][0x384] ;  /* 0x0000e100ff077b82 */ /* 0x000ea20000000800 */
[----:B-1----:R-:W-:-:S04]  /*00f0*/  IMAD R5, R0, UR6, RZ ;  /* 0x0000000600057c24 */ /* 0x002fc8000f8e02ff */
[----:B0-----:R-:W-:-:S05]  /*0100*/  IMAD.WIDE R2, R5, 0x4, R2 ;  /* 0x0000000405027825 */ /* 0x001fca00078e0202 */
[----:B--2---:R-:W-:Y:S01]  /*0110*/  STG.E desc[UR4][R2.64], R7 ;  /* 0x0000000702007986 */ /* 0x004fe2000c101904 */
[----:B------:R-:W-:Y:S05]  /*0120*/  EXIT ;  /* 0x000000000000794d */ /* 0x000fea0003800000 */
.L_x_8:
        /* <DEDUP_REMOVED lines=13> */
.L_x_16:


//--------------------- .text.copy_kernel         --------------------------
	.section	.text.copy_kernel,"ax",@progbits
	.align	128
        .global         copy_kernel
        .type           copy_kernel,@function
        .size           copy_kernel,(.L_x_17 - copy_kernel)
        .other          copy_kernel,@"STO_CUDA_ENTRY STV_DEFAULT"
copy_kernel:
.text.copy_kernel:
        /* <DEDUP_REMOVED lines=12> */
[----:B------:R-:W1:Y:S07]  /*00c0*/  LDCU.64 UR4, c[0x0][0x358] ;  /* 0x00006b00ff0477ac */ /* 0x000e6e0008000a00 */
[----:B------:R-:W2:Y:S08]  /*00d0*/  LDC.64 R2, c[0x0][0x388] ;  /* 0x0000e200ff027b82 */ /* 0x000eb00000000a00 */
[----:B------:R-:W3:Y:S01]  /*00e0*/  LDC.64 R6, c[0x0][0x3a0] ;  /* 0x0000e800ff067b82 */ /* 0x000ee20000000a00 */
[----:B0-----:R-:W-:-:S04]  /*00f0*/  IMAD R5, R0, R5, R4 ;  /* 0x0000000500057224 */ /* 0x001fc800078e0204 */
[----:B--2---:R-:W-:-:S03]  /*0100*/  IMAD.WIDE R2, R5, 0x4, R2 ;  /* 0x0000000405027825 */ /* 0x004fc600078e0202 */
[----:B------:R-:W0:Y:S03]  /*0110*/  LDC.64 R4, c[0x0][0x398] ;  /* 0x0000e600ff047b82 */ /* 0x000e260000000a00 */
[----:B-1----:R-:W2:Y:S01]  /*0120*/  LDG.E R3, desc[UR4][R2.64] ;  /* 0x0000000402037981 */ /* 0x002ea2000c1e1900 */
[----:B---3--:R-:W-:-:S04]  /*0130*/  IMAD R7, R0, R7, R6 ;  /* 0x0000000700077224 */ /* 0x008fc800078e0206 */
[----:B0-----:R-:W-:-:S05]  /*0140*/  IMAD.WIDE R4, R7, 0x4, R4 ;  /* 0x0000000407047825 */ /* 0x001fca00078e0204 */
[----:B--2---:R-:W-:Y:S01]  /*0150*/  STG.E desc[UR4][R4.64], R3 ;  /* 0x0000000304007986 */ /* 0x004fe2000c101904 */
[----:B------:R-:W-:Y:S05]  /*0160*/  EXIT ;  /* 0x000000000000794d */ /* 0x000fea0003800000 */
.L_x_9:
        /* <DEDUP_REMOVED lines=9> */
.L_x_17:


//--------------------- .nv.shared.reserved.0     --------------------------
	.section	.nv.shared.reserved.0,"aw",@nobits
	.weak		__nv_reservedSMEM_offset_0_alias
	.size		__nv_reservedSMEM_offset_0_alias, 0, 64
	.other		__nv_reservedSMEM_offset_0_alias,@"STO_CUDA_RESERVED_SHARED STV_DEFAULT"
__nv_reservedSMEM_offset_0_alias:
	.zero		0
	.zero		64


//--------------------- .nv.constant0.scal_add_kernel --------------------------
	.section	.nv.constant0.scal_add_kernel,"a",@progbits
	.sectionflags	@""
	.align	4
.nv.constant0.scal_add_kernel:
	.zero		944


//--------------------- .nv.constant0.axpy_kernel --------------------------
	.section	.nv.constant0.axpy_kernel,"a",@progbits
	.sectionflags	@""
	.align	4
.nv.constant0.axpy_kernel:
	.zero		936


//--------------------- .nv.constant0.pow_kernel  --------------------------
	.section	.nv.constant0.pow_kernel,"a",@progbits
	.sectionflags	@""
	.align	4
.nv.constant0.pow_kernel:
	.zero		932


//--------------------- .nv.constant0.scal_kernel --------------------------
	.section	.nv.constant0.scal_kernel,"a",@progbits
	.sectionflags	@""
	.align	4
.nv.constant0.scal_kernel:
	.zero		916


//--------------------- .nv.constant0.add_kernel  --------------------------
	.section	.nv.constant0.add_kernel,"a",@progbits
	.sectionflags	@""
	.align	4
.nv.constant0.add_kernel:
	.zero		916


//--------------------- .nv.constant0.mul_kernel  --------------------------
	.section	.nv.constant0.mul_kernel,"a",@progbits
	.sectionflags	@""
	.align	4
.nv.constant0.mul_kernel:
	.zero		932


//--------------------- .nv.constant0.fill_kernel --------------------------
	.section	.nv.constant0.fill_kernel,"a",@progbits
	.sectionflags	@""
	.align	4
.nv.constant0.fill_kernel:
	.zero		916


//--------------------- .nv.constant0.copy_kernel --------------------------
	.section	.nv.constant0.copy_kernel,"a",@progbits
	.sectionflags	@""
	.align	4
.nv.constant0.copy_kernel:
	.zero		936


//--------------------- SYMBOLS --------------------------

	.type		.nv.reservedSmem.offset0,@object
	.size		.nv.reservedSmem.offset0,0x4
